// auto-generated by cutlass_sweep.gemm — config: {"arch": "sm_100", "cluster_m": 1, "cluster_n": 1, "dtype": "e5m2", "dtype_b": "e5m2", "layout": "tt", "stages": 0, "tile_k": 128, "tile_m": 128, "tile_n": 256}
#include "cutlass/cutlass.h"
#include "cutlass/gemm/collective/collective_builder.hpp"
#include "cutlass/gemm/device/gemm_universal_adapter.h"
#include "cutlass/gemm/kernel/gemm_universal.hpp"
#include "cutlass/epilogue/collective/collective_builder.hpp"

using ElemA = cutlass::float_e5m2_t;
using ElemB = cutlass::float_e5m2_t;
using ElemCD = cutlass::float_e5m2_t;
using Acc  = float;
using TileShape    = cute::Shape<cute::_128, cute::_256, cute::_128>;
using ClusterShape = cute::Shape<cute::_1, cute::_1, cute::_1>;

using CollectiveEpilogue = typename cutlass::epilogue::collective::CollectiveBuilder<
    cutlass::arch::Sm100, cutlass::arch::OpClassTensorOp,
    TileShape, ClusterShape,
    cutlass::epilogue::collective::EpilogueTileAuto,
    Acc, Acc,
    ElemCD, cutlass::layout::RowMajor, 128 / cutlass::sizeof_bits<ElemCD>::value,
    ElemCD, cutlass::layout::RowMajor, 128 / cutlass::sizeof_bits<ElemCD>::value,
    cutlass::epilogue::collective::EpilogueScheduleAuto
  >::CollectiveOp;

using CollectiveMainloop = typename cutlass::gemm::collective::CollectiveBuilder<
    cutlass::arch::Sm100, cutlass::arch::OpClassTensorOp,
    ElemA, cutlass::layout::ColumnMajor, 128 / cutlass::sizeof_bits<ElemA>::value,
    ElemB, cutlass::layout::ColumnMajor, 128 / cutlass::sizeof_bits<ElemB>::value,
    Acc,
    TileShape, ClusterShape,
    cutlass::gemm::collective::StageCountAutoCarveout<static_cast<int>(sizeof(typename CollectiveEpilogue::SharedStorage))>,
    cutlass::gemm::collective::KernelScheduleAuto
  >::CollectiveOp;

using GemmKernel = cutlass::gemm::kernel::GemmUniversal<
    cute::Shape<int,int,int,int>,
    CollectiveMainloop,
    CollectiveEpilogue
>;
using Gemm = cutlass::gemm::device::GemmUniversalAdapter<GemmKernel>;

// Force the device kernel symbol into the cubin without needing a host main.
auto* _anchor = &cutlass::device_kernel<GemmKernel>;


// ===== COMPILED SASS (sm_100a) =====

	.target	sm_100a

	.elftype	@"ET_EXEC"


//--------------------- .note.nv.tkinfo           --------------------------
	.section	.note.nv.tkinfo,"",@"SHT_NOTE"
	.sectionflags	@"SHF_NOTE_NV_TKINFO"
	.tkinfo
        /*0018*/ 	.word	0x00000002
        /*0030*/ 	.string	""
        /*0030*/ 	.string	"ptxas"
        /*0030*/ 	.string	"Cuda compilation tools, release 13.0, V13.0.88"
        /*0030*/ 	.string	"Build cuda_13.0.r13.0/compiler.36424714_0"
        /*0030*/ 	.string	"-arch sm_100a -m 64 "



//--------------------- .note.nv.cuinfo           --------------------------
	.section	.note.nv.cuinfo,"",@"SHT_NOTE"
	.sectionflags	@"SHF_NOTE_NV_CUINFO"
        /*0018*/ 	.short	0x0002
        /*001a*/ 	.short	0x0064
        /*001c*/ 	.short	0x0082
	.zero		2


//--------------------- .nv.info                  --------------------------
	.section	.nv.info,"",@"SHT_CUDA_INFO"
	.align	4


	//----- nvinfo : EIATTR_REGCOUNT
	.align		4
        /*0000*/ 	.byte	0x04, 0x2f
        /*0002*/ 	.short	(.L_20 - .L_19)
	.align		4
.L_19:
        /*0004*/ 	.word	index@(_ZN7cutlass13device_kernelINS_4gemm6kernel13GemmUniversalIN4cute5tupleIJiiiiEEENS1_10collective13CollectiveMmaINS1_35MainloopSm100TmaUmmaWarpSpecializedILi3ELi2ELi2ENS5_IJNS4_1CILi1EEESB_SB_EEEEENS5_IJNSA_ILi128EEENSA_ILi256EEESE_EEENS_12float_e5m2_tENS5_IJSB_llEEESH_NS5_IJlSB_lEEENS4_8TiledMMAINS4_8MMA_AtomIJNS4_10MMA_TraitsINS4_19SM100_MMA_F8F6F4_SSEJSH_SH_fSE_SF_NS4_17integral_constantINS4_4UMMA5MajorELSQ_1EEENSO_ISQ_LSQ_0EEENSO_INSP_7ScaleInELST_0EEESU_EEEEEENS4_6LayoutISC_NS5_IJNSA_ILi0EEESY_SY_EEEEENS5_IJNS4_10UnderscoreES11_S11_EEEEENS4_13SM90_TMA_LOADENS4_14ComposedLayoutINS4_7SwizzleILi3ELi4ELi3EEENS4_18smem_ptr_flag_bitsILi8EEENSX_INS5_IJSE_NSA_ILi8EEEEEENS5_IJSB_SE_EEEEEEEvNS4_8identityES14_NS15_IS17_S19_NSX_INS5_IJS1A_SE_EEENS5_IJSE_SB_EEEEEEEvS1F_EENS_8epilogue10collective18CollectiveEpilogueINS1L_23Sm100TmaWarpSpecializedILi4ELi2ELi64ELb0ELb0EEEJSG_NS5_IJNSX_ISE_SB_EENSX_INSA_ILi64EEESB_EEEEESH_SJ_SH_SJ_NS1L_6fusion15FusionCallbacksIS1P_NS1U_17LinearCombinationISH_fSH_fLNS_15FloatRoundStyleE2EEESG_S1T_JEEENS4_5SM1004TMEM4LOAD26SM100_TMEM_LOAD_32dp32b64xES14_NS15_INS16_ILi2ELi4ELi3EEES19_NSX_INS5_IJS1A_S1R_EEENS5_IJS1R_SB_EEEEEEENS4_39AutoVectorizingCopyWithAssumedAlignmentILi128EEENS4_14SM90_TMA_STOREES28_S2A_S2A_EEEvvEEEEvNT_6ParamsE)
        /*0008*/ 	.word	0x000000e0


	//----- nvinfo : EIATTR_FRAME_SIZE
	.align		4
.L_20:
        /*000c*/ 	.byte	0x04, 0x11
        /*000e*/ 	.short	(.L_22 - .L_21)
	.align		4
.L_21:
        /*0010*/ 	.word	index@($__internal_2_$__cuda_sm10x_tcgen05_guardrail_trap_unallocated_columns_being_dealloced)
        /*0014*/ 	.word	0x00000000


	//----- nvinfo : EIATTR_FRAME_SIZE
	.align		4
.L_22:
        /*0018*/ 	.byte	0x04, 0x11
        /*001a*/ 	.short	(.L_24 - .L_23)
	.align		4
.L_23:
        /*001c*/ 	.word	index@($__internal_1_$__cuda_sm10x_tcgen05_guardrail_trap_phase_invalid_during_alloc)
        /*0020*/ 	.word	0x00000000


	//----- nvinfo : EIATTR_FRAME_SIZE
	.align		4
.L_24:
        /*0024*/ 	.byte	0x04, 0x11
        /*0026*/ 	.short	(.L_26 - .L_25)
	.align		4
.L_25:
        /*0028*/ 	.word	index@($__internal_0_$__cuda_sm10x_tcgen05_guardrail_trap_col_being_dealloced_not_returned_by_alloc)
        /*002c*/ 	.word	0x00000000


	//----- nvinfo : EIATTR_FRAME_SIZE
	.align		4
.L_26:
        /*0030*/ 	.byte	0x04, 0x11
        /*0032*/ 	.short	(.L_28 - .L_27)
	.align		4
.L_27:
        /*0034*/ 	.word	index@(_ZN7cutlass13device_kernelINS_4gemm6kernel13GemmUniversalIN4cute5tupleIJiiiiEEENS1_10collective13CollectiveMmaINS1_35MainloopSm100TmaUmmaWarpSpecializedILi3ELi2ELi2ENS5_IJNS4_1CILi1EEESB_SB_EEEEENS5_IJNSA_ILi128EEENSA_ILi256EEESE_EEENS_12float_e5m2_tENS5_IJSB_llEEESH_NS5_IJlSB_lEEENS4_8TiledMMAINS4_8MMA_AtomIJNS4_10MMA_TraitsINS4_19SM100_MMA_F8F6F4_SSEJSH_SH_fSE_SF_NS4_17integral_constantINS4_4UMMA5MajorELSQ_1EEENSO_ISQ_LSQ_0EEENSO_INSP_7ScaleInELST_0EEESU_EEEEEENS4_6LayoutISC_NS5_IJNSA_ILi0EEESY_SY_EEEEENS5_IJNS4_10UnderscoreES11_S11_EEEEENS4_13SM90_TMA_LOADENS4_14ComposedLayoutINS4_7SwizzleILi3ELi4ELi3EEENS4_18smem_ptr_flag_bitsILi8EEENSX_INS5_IJSE_NSA_ILi8EEEEEENS5_IJSB_SE_EEEEEEEvNS4_8identityES14_NS15_IS17_S19_NSX_INS5_IJS1A_SE_EEENS5_IJSE_SB_EEEEEEEvS1F_EENS_8epilogue10collective18CollectiveEpilogueINS1L_23Sm100TmaWarpSpecializedILi4ELi2ELi64ELb0ELb0EEEJSG_NS5_IJNSX_ISE_SB_EENSX_INSA_ILi64EEESB_EEEEESH_SJ_SH_SJ_NS1L_6fusion15FusionCallbacksIS1P_NS1U_17LinearCombinationISH_fSH_fLNS_15FloatRoundStyleE2EEESG_S1T_JEEENS4_5SM1004TMEM4LOAD26SM100_TMEM_LOAD_32dp32b64xES14_NS15_INS16_ILi2ELi4ELi3EEES19_NSX_INS5_IJS1A_S1R_EEENS5_IJS1R_SB_EEEEEEENS4_39AutoVectorizingCopyWithAssumedAlignmentILi128EEENS4_14SM90_TMA_STOREES28_S2A_S2A_EEEvvEEEEvNT_6ParamsE)
        /*0038*/ 	.word	0x00000000


	//----- nvinfo : EIATTR_MIN_STACK_SIZE
	.align		4
.L_28:
        /*003c*/ 	.byte	0x04, 0x12
        /*003e*/ 	.short	(.L_30 - .L_29)
	.align		4
.L_29:
        /*0040*/ 	.word	index@(_ZN7cutlass13device_kernelINS_4gemm6kernel13GemmUniversalIN4cute5tupleIJiiiiEEENS1_10collective13CollectiveMmaINS1_35MainloopSm100TmaUmmaWarpSpecializedILi3ELi2ELi2ENS5_IJNS4_1CILi1EEESB_SB_EEEEENS5_IJNSA_ILi128EEENSA_ILi256EEESE_EEENS_12float_e5m2_tENS5_IJSB_llEEESH_NS5_IJlSB_lEEENS4_8TiledMMAINS4_8MMA_AtomIJNS4_10MMA_TraitsINS4_19SM100_MMA_F8F6F4_SSEJSH_SH_fSE_SF_NS4_17integral_constantINS4_4UMMA5MajorELSQ_1EEENSO_ISQ_LSQ_0EEENSO_INSP_7ScaleInELST_0EEESU_EEEEEENS4_6LayoutISC_NS5_IJNSA_ILi0EEESY_SY_EEEEENS5_IJNS4_10UnderscoreES11_S11_EEEEENS4_13SM90_TMA_LOADENS4_14ComposedLayoutINS4_7SwizzleILi3ELi4ELi3EEENS4_18smem_ptr_flag_bitsILi8EEENSX_INS5_IJSE_NSA_ILi8EEEEEENS5_IJSB_SE_EEEEEEEvNS4_8identityES14_NS15_IS17_S19_NSX_INS5_IJS1A_SE_EEENS5_IJSE_SB_EEEEEEEvS1F_EENS_8epilogue10collective18CollectiveEpilogueINS1L_23Sm100TmaWarpSpecializedILi4ELi2ELi64ELb0ELb0EEEJSG_NS5_IJNSX_ISE_SB_EENSX_INSA_ILi64EEESB_EEEEESH_SJ_SH_SJ_NS1L_6fusion15FusionCallbacksIS1P_NS1U_17LinearCombinationISH_fSH_fLNS_15FloatRoundStyleE2EEESG_S1T_JEEENS4_5SM1004TMEM4LOAD26SM100_TMEM_LOAD_32dp32b64xES14_NS15_INS16_ILi2ELi4ELi3EEES19_NSX_INS5_IJS1A_S1R_EEENS5_IJS1R_SB_EEEEEEENS4_39AutoVectorizingCopyWithAssumedAlignmentILi128EEENS4_14SM90_TMA_STOREES28_S2A_S2A_EEEvvEEEEvNT_6ParamsE)
        /*0044*/ 	.word	0x00000000
.L_30:


//--------------------- .nv.compat                --------------------------
	.section	.nv.compat,"",@"SHT_CUDA_COMPAT_INFO"
	.align	4
        /*0000*/ 	.byte	0x02, 0x09, 0x01, 0x00, 0x02, 0x02, 0x02, 0x00, 0x02, 0x05, 0x05, 0x00, 0x03, 0x07, 0x01, 0x01
        /*0010*/ 	.byte	0x02, 0x03, 0x01, 0x00, 0x02, 0x06, 0x01, 0x00, 0x04, 0x0b, 0x08, 0x00, 0x09, 0x00, 0x00, 0x00
        /*0020*/ 	.byte	0x00, 0x00, 0x00, 0x00


//--------------------- .nv.info._ZN7cutlass13device_kernelINS_4gemm6kernel13GemmUniversalIN4cute5tupleIJiiiiEEENS1_10collective13CollectiveMmaINS1_35MainloopSm100TmaUmmaWarpSpecializedILi3ELi2ELi2ENS5_IJNS4_1CILi1EEESB_SB_EEEEENS5_IJNSA_ILi128EEENSA_ILi256EEESE_EEENS_12float_e5m2_tENS5_IJSB_llEEESH_NS5_IJlSB_lEEENS4_8TiledMMAINS4_8MMA_AtomIJNS4_10MMA_TraitsINS4_19SM100_MMA_F8F6F4_SSEJSH_SH_fSE_SF_NS4_17integral_constantINS4_4UMMA5MajorELSQ_1EEENSO_ISQ_LSQ_0EEENSO_INSP_7ScaleInELST_0EEESU_EEEEEENS4_6LayoutISC_NS5_IJNSA_ILi0EEESY_SY_EEEEENS5_IJNS4_10UnderscoreES11_S11_EEEEENS4_13SM90_TMA_LOADENS4_14ComposedLayoutINS4_7SwizzleILi3ELi4ELi3EEENS4_18smem_ptr_flag_bitsILi8EEENSX_INS5_IJSE_NSA_ILi8EEEEEENS5_IJSB_SE_EEEEEEEvNS4_8identityES14_NS15_IS17_S19_NSX_INS5_IJS1A_SE_EEENS5_IJSE_SB_EEEEEEEvS1F_EENS_8epilogue10collective18CollectiveEpilogueINS1L_23Sm100TmaWarpSpecializedILi4ELi2ELi64ELb0ELb0EEEJSG_NS5_IJNSX_ISE_SB_EENSX_INSA_ILi64EEESB_EEEEESH_SJ_SH_SJ_NS1L_6fusion15FusionCallbacksIS1P_NS1U_17LinearCombinationISH_fSH_fLNS_15FloatRoundStyleE2EEESG_S1T_JEEENS4_5SM1004TMEM4LOAD26SM100_TMEM_LOAD_32dp32b64xES14_NS15_INS16_ILi2ELi4ELi3EEES19_NSX_INS5_IJS1A_S1R_EEENS5_IJS1R_SB_EEEEEEENS4_39AutoVectorizingCopyWithAssumedAlignmentILi128EEENS4_14SM90_TMA_STOREES28_S2A_S2A_EEEvvEEEEvNT_6ParamsE --------------------------
	.section	.nv.info._ZN7cutlass13device_kernelINS_4gemm6kernel13GemmUniversalIN4cute5tupleIJiiiiEEENS1_10collective13CollectiveMmaINS1_35MainloopSm100TmaUmmaWarpSpecializedILi3ELi2ELi2ENS5_IJNS4_1CILi1EEESB_SB_EEEEENS5_IJNSA_ILi128EEENSA_ILi256EEESE_EEENS_12float_e5m2_tENS5_IJSB_llEEESH_NS5_IJlSB_lEEENS4_8TiledMMAINS4_8MMA_AtomIJNS4_10MMA_TraitsINS4_19SM100_MMA_F8F6F4_SSEJSH_SH_fSE_SF_NS4_17integral_constantINS4_4UMMA5MajorELSQ_1EEENSO_ISQ_LSQ_0EEENSO_INSP_7ScaleInELST_0EEESU_EEEEEENS4_6LayoutISC_NS5_IJNSA_ILi0EEESY_SY_EEEEENS5_IJNS4_10UnderscoreES11_S11_EEEEENS4_13SM90_TMA_LOADENS4_14ComposedLayoutINS4_7SwizzleILi3ELi4ELi3EEENS4_18smem_ptr_flag_bitsILi8EEENSX_INS5_IJSE_NSA_ILi8EEEEEENS5_IJSB_SE_EEEEEEEvNS4_8identityES14_NS15_IS17_S19_NSX_INS5_IJS1A_SE_EEENS5_IJSE_SB_EEEEEEEvS1F_EENS_8epilogue10collective18CollectiveEpilogueINS1L_23Sm100TmaWarpSpecializedILi4ELi2ELi64ELb0ELb0EEEJSG_NS5_IJNSX_ISE_SB_EENSX_INSA_ILi64EEESB_EEEEESH_SJ_SH_SJ_NS1L_6fusion15FusionCallbacksIS1P_NS1U_17LinearCombinationISH_fSH_fLNS_15FloatRoundStyleE2EEESG_S1T_JEEENS4_5SM1004TMEM4LOAD26SM100_TMEM_LOAD_32dp32b64xES14_NS15_INS16_ILi2ELi4ELi3EEES19_NSX_INS5_IJS1A_S1R_EEENS5_IJS1R_SB_EEEEEEENS4_39AutoVectorizingCopyWithAssumedAlignmentILi128EEENS4_14SM90_TMA_STOREES28_S2A_S2A_EEEvvEEEEvNT_6ParamsE,"",@"SHT_CUDA_INFO"
	.sectionflags	@""
	.align	4


	//----- nvinfo : EIATTR_CUDA_API_VERSION
	.align		4
        /*0000*/ 	.byte	0x04, 0x37
        /*0002*/ 	.short	(.L_32 - .L_31)
.L_31:
        /*0004*/ 	.word	0x00000082


	//----- nvinfo : EIATTR_KPARAM_INFO
	.align		4
.L_32:
        /*0008*/ 	.byte	0x04, 0x17
        /*000a*/ 	.short	(.L_34 - .L_33)
.L_33:
        /*000c*/ 	.word	0x00000000
        /*0010*/ 	.short	0x0000
        /*0012*/ 	.short	0x0000
        /*0014*/ 	.byte	0x00, 0xf0, 0x01, 0x20


	//----- nvinfo : EIATTR_AT_ENTRY_FRAGMENTS
	.align		4
.L_34:
        /*0018*/ 	.byte	0x04, 0x4f
        /*001a*/ 	.short	(.L_36 - .L_35)


	//   ....[0]....
.L_35:
        /*001c*/ 	.word	0x00000006


	//----- nvinfo : EIATTR_RESERVED_SMEM_USED
	.align		4
.L_36:
        /*0020*/ 	.byte	0x01, 0x41
	.zero		2


	//----- nvinfo : EIATTR_SPARSE_MMA_MASK
	.align		4
        /*0024*/ 	.byte	0x03, 0x50
        /*0026*/ 	.short	0x0000


	//----- nvinfo : EIATTR_TCGEN05_1CTA_USED
	.align		4
        /*0028*/ 	.byte	0x01, 0x51
	.zero		2


	//----- nvinfo : EIATTR_MAXREG_COUNT
	.align		4
        /*002c*/ 	.byte	0x03, 0x1b
        /*002e*/ 	.short	0x00ff


	//----- nvinfo : EIATTR_NUM_BARRIERS
	.align		4
        /*0030*/ 	.byte	0x02, 0x4c
        /*0032*/ 	.byte	0x07
	.zero		1


	//----- nvinfo : EIATTR_EXTERNS
	.align		4
        /*0034*/ 	.byte	0x04, 0x0f
        /*0036*/ 	.short	(.L_38 - .L_37)


	//   ....[0]....
	.align		4
.L_37:
        /*0038*/ 	.word	index@(__assertfail)


	//----- nvinfo : EIATTR_MERCURY_ISA_VERSION
	.align		4
.L_38:
        /*003c*/ 	.byte	0x03, 0x5f
        /*003e*/ 	.short	0x0101


	//----- nvinfo : EIATTR_INT_WARP_WIDE_INSTR_OFFSETS
	.align		4
        /*0040*/ 	.byte	0x04, 0x31
        /*0042*/ 	.short	(.L_40 - .L_39)


	//   ....[0]....
.L_39:
        /*0044*/ 	.word	0x00001d80


	//   ....[1]....
        /*0048*/ 	.word	0x00003610


	//   ....[2]....
        /*004c*/ 	.word	0x00003630


	//   ....[3]....
        /*0050*/ 	.word	0x00003660


	//   ....[4]....
        /*0054*/ 	.word	0x00003fa0


	//   ....[5]....
        /*0058*/ 	.word	0x00004010


	//   ....[6]....
        /*005c*/ 	.word	0x000040f0


	//   ....[7]....
        /*0060*/ 	.word	0x00004170


	//   ....[8]....
        /*0064*/ 	.word	0x00004280


	//   ....[9]....
        /*0068*/ 	.word	0x00004310


	//   ....[10]....
        /*006c*/ 	.word	0x000044f0


	//   ....[11]....
        /*0070*/ 	.word	0x00004650


	//----- nvinfo : EIATTR_COOP_GROUP_MASK_REGIDS
	.align		4
.L_40:
        /*0074*/ 	.byte	0x04, 0x29
        /*0076*/ 	.short	(.L_42 - .L_41)


	//   ....[0]....
.L_41:
        /*0078*/ 	.word	0xffffffff


	//   ....[1]....
        /*007c*/ 	.word	0xffffffff


	//   ....[2]....
        /*0080*/ 	.word	0xffffffff


	//   ....[3]....
        /*0084*/ 	.word	0xffffffff


	//   ....[4]....
        /*0088*/ 	.word	0xffffffff


	//   ....[5]....
        /*008c*/ 	.word	0xffffffff


	//   ....[6]....
        /*0090*/ 	.word	0xffffffff


	//   ....[7]....
        /*0094*/ 	.word	0xffffffff


	//   ....[8]....
        /*0098*/ 	.word	0xffffffff


	//   ....[9]....
        /*009c*/ 	.word	0xffffffff


	//   ....[10]....
        /*00a0*/ 	.word	0xffffffff


	//   ....[11]....
        /*00a4*/ 	.word	0xffffffff


	//   ....[12]....
        /*00a8*/ 	.word	0xffffffff


	//----- nvinfo : EIATTR_COOP_GROUP_INSTR_OFFSETS
	.align		4
.L_42:
        /*00ac*/ 	.byte	0x04, 0x28
        /*00ae*/ 	.short	(.L_44 - .L_43)


	//   ....[0]....
.L_43:
        /*00b0*/ 	.word	0x00000090


	//   ....[1]....
        /*00b4*/ 	.word	0x000004d0


	//   ....[2]....
        /*00b8*/ 	.word	0x00000620


	//   ....[3]....
        /*00bc*/ 	.word	0x000007c0


	//   ....[4]....
        /*00c0*/ 	.word	0x000008c0


	//   ....[5]....
        /*00c4*/ 	.word	0x00000a30


	//   ....[6]....
        /*00c8*/ 	.word	0x00000b90


	//   ....[7]....
        /*00cc*/ 	.word	0x00001c60


	//   ....[8]....
        /*00d0*/ 	.word	0x000029b0


	//   ....[9]....
        /*00d4*/ 	.word	0x00002bc0


	//   ....[10]....
        /*00d8*/ 	.word	0x00002bf0


	//   ....[11]....
        /*00dc*/ 	.word	0x000034f0


	//   ....[12]....
        /*00e0*/ 	.word	0x00003720


	//----- nvinfo : EIATTR_VRC_CTA_INIT_COUNT
	.align		4
.L_44:
        /*00e4*/ 	.byte	0x02, 0x4a
        /*00e6*/ 	.byte	0x80
	.zero		1


	//----- nvinfo : EIATTR_SYSCALL_OFFSETS
	.align		4
        /*00e8*/ 	.byte	0x04, 0x46
        /*00ea*/ 	.short	(.L_46 - .L_45)


	//   ....[0]....
.L_45:
        /*00ec*/ 	.word	0x000050c0


	//   ....[1]....
        /*00f0*/ 	.word	0x00005200


	//   ....[2]....
        /*00f4*/ 	.word	0x00005a60


	//   ....[3]....
        /*00f8*/ 	.word	0x00007080


	//   ....[4]....
        /*00fc*/ 	.word	0x00008630


	//   ....[5]....
        /*0100*/ 	.word	0x00009c00


	//----- nvinfo : EIATTR_MBARRIER_INSTR_OFFSETS
	.align		4
.L_46:
        /*0104*/ 	.byte	0x04, 0x39
        /*0106*/ 	.short	(.L_48 - .L_47)


	//   ....[0]....
.L_47:
        /*0108*/ 	.word	0x000005b0
        /*010c*/ 	.word	0x000000ff
        /*0110*/ 	.word	0x00000000
        /*0114*/ 	.short	0x0100
        /*0116*/ 	.byte	0x05
	.zero		1


	//   ....[1]....
        /*0118*/ 	.word	0x000005c0
        /*011c*/ 	.word	0x000000ff
        /*0120*/ 	.word	0x00000018
        /*0124*/ 	.short	0x0100
        /*0126*/ 	.byte	0x05
	.zero		1


	//   ....[2]....
        /*0128*/ 	.word	0x000005d0
        /*012c*/ 	.word	0x000000ff
        /*0130*/ 	.word	0x00000008
        /*0134*/ 	.short	0x0100
        /*0136*/ 	.byte	0x05
	.zero		1


	//   ....[3]....
        /*0138*/ 	.word	0x000005e0
        /*013c*/ 	.word	0x000000ff
        /*0140*/ 	.word	0x00000020
        /*0144*/ 	.short	0x0100
        /*0146*/ 	.byte	0x05
	.zero		1


	//   ....[4]....
        /*0148*/ 	.word	0x000005f0
        /*014c*/ 	.word	0x000000ff
        /*0150*/ 	.word	0x00000010
        /*0154*/ 	.short	0x0100
        /*0156*/ 	.byte	0x05
	.zero		1


	//   ....[5]....
        /*0158*/ 	.word	0x00000600
        /*015c*/ 	.word	0x000000ff
        /*0160*/ 	.word	0x00000028
        /*0164*/ 	.short	0x0100
        /*0166*/ 	.byte	0x05
	.zero		1


	//   ....[6]....
        /*0168*/ 	.word	0x00000730
        /*016c*/ 	.word	0x000000ff
        /*0170*/ 	.word	0x00000030
        /*0174*/ 	.short	0x0100
        /*0176*/ 	.byte	0x07
	.zero		1


	//   ....[7]....
        /*0178*/ 	.word	0x00000740
        /*017c*/ 	.word	0x000000ff
        /*0180*/ 	.word	0x00000050
        /*0184*/ 	.short	0x0100
        /*0186*/ 	.byte	0x07
	.zero		1


	//   ....[8]....
        /*0188*/ 	.word	0x00000750
        /*018c*/ 	.word	0x000000ff
        /*0190*/ 	.word	0x00000038
        /*0194*/ 	.short	0x0100
        /*0196*/ 	.byte	0x07
	.zero		1


	//   ....[9]....
        /*0198*/ 	.word	0x00000760
        /*019c*/ 	.word	0x000000ff
        /*01a0*/ 	.word	0x00000058
        /*01a4*/ 	.short	0x0100
        /*01a6*/ 	.byte	0x07
	.zero		1


	//   ....[10]....
        /*01a8*/ 	.word	0x00000770
        /*01ac*/ 	.word	0x000000ff
        /*01b0*/ 	.word	0x00000040
        /*01b4*/ 	.short	0x0100
        /*01b6*/ 	.byte	0x07
	.zero		1


	//   ....[11]....
        /*01b8*/ 	.word	0x00000780
        /*01bc*/ 	.word	0x000000ff
        /*01c0*/ 	.word	0x00000060
        /*01c4*/ 	.short	0x0100
        /*01c6*/ 	.byte	0x07
	.zero		1


	//   ....[12]....
        /*01c8*/ 	.word	0x00000790
        /*01cc*/ 	.word	0x000000ff
        /*01d0*/ 	.word	0x00000048
        /*01d4*/ 	.short	0x0100
        /*01d6*/ 	.byte	0x07
	.zero		1


	//   ....[13]....
        /*01d8*/ 	.word	0x000007a0
        /*01dc*/ 	.word	0x000000ff
        /*01e0*/ 	.word	0x00000068
        /*01e4*/ 	.short	0x0100
        /*01e6*/ 	.byte	0x07
	.zero		1


	//   ....[14]....
        /*01e8*/ 	.word	0x00000890
        /*01ec*/ 	.word	0x000000ff
        /*01f0*/ 	.word	0x00000070
        /*01f4*/ 	.short	0x0100
        /*01f6*/ 	.byte	0x05
	.zero		1


	//   ....[15]....
        /*01f8*/ 	.word	0x000008a0
        /*01fc*/ 	.word	0x000000ff
        /*0200*/ 	.word	0x00000078
        /*0204*/ 	.short	0x0100
        /*0206*/ 	.byte	0x05
	.zero		1


	//   ....[16]....
        /*0208*/ 	.word	0x000009e0
        /*020c*/ 	.word	0x000000ff
        /*0210*/ 	.word	0x00000080
        /*0214*/ 	.short	0x0100
        /*0216*/ 	.byte	0x05
	.zero		1


	//   ....[17]....
        /*0218*/ 	.word	0x000009f0
        /*021c*/ 	.word	0x000000ff
        /*0220*/ 	.word	0x00000090
        /*0224*/ 	.short	0x0100
        /*0226*/ 	.byte	0x05
	.zero		1


	//   ....[18]....
        /*0228*/ 	.word	0x00000a00
        /*022c*/ 	.word	0x000000ff
        /*0230*/ 	.word	0x00000088
        /*0234*/ 	.short	0x0100
        /*0236*/ 	.byte	0x05
	.zero		1


	//   ....[19]....
        /*0238*/ 	.word	0x00000a10
        /*023c*/ 	.word	0x000000ff
        /*0240*/ 	.word	0x00000098
        /*0244*/ 	.short	0x0100
        /*0246*/ 	.byte	0x05
	.zero		1


	//   ....[20]....
        /*0248*/ 	.word	0x00000b40
        /*024c*/ 	.word	0x000000ff
        /*0250*/ 	.word	0x000000a0
        /*0254*/ 	.short	0x0100
        /*0256*/ 	.byte	0x07
	.zero		1


	//   ....[21]....
        /*0258*/ 	.word	0x00000b50
        /*025c*/ 	.word	0x000000ff
        /*0260*/ 	.word	0x000000b0
        /*0264*/ 	.short	0x0100
        /*0266*/ 	.byte	0x07
	.zero		1


	//   ....[22]....
        /*0268*/ 	.word	0x00000b60
        /*026c*/ 	.word	0x000000ff
        /*0270*/ 	.word	0x000000a8
        /*0274*/ 	.short	0x0100
        /*0276*/ 	.byte	0x07
	.zero		1


	//   ....[23]....
        /*0278*/ 	.word	0x00000b70
        /*027c*/ 	.word	0x000000ff
        /*0280*/ 	.word	0x000000b8
        /*0284*/ 	.short	0x0100
        /*0286*/ 	.byte	0x07
	.zero		1


	//   ....[24]....
        /*0288*/ 	.word	0x00000c60
        /*028c*/ 	.word	0x000000ff
        /*0290*/ 	.word	0x000000c0
        /*0294*/ 	.short	0x0100
        /*0296*/ 	.byte	0x05
	.zero		1


	//   ....[25]....
        /*0298*/ 	.word	0x00000c70
        /*029c*/ 	.word	0x000000ff
        /*02a0*/ 	.word	0x000000d0
        /*02a4*/ 	.short	0x0100
        /*02a6*/ 	.byte	0x05
	.zero		1


	//   ....[26]....
        /*02a8*/ 	.word	0x00000c80
        /*02ac*/ 	.word	0x000000ff
        /*02b0*/ 	.word	0x000000c8
        /*02b4*/ 	.short	0x0100
        /*02b6*/ 	.byte	0x05
	.zero		1


	//   ....[27]....
        /*02b8*/ 	.word	0x00000c90
        /*02bc*/ 	.word	0x000000ff
        /*02c0*/ 	.word	0x000000d8
        /*02c4*/ 	.short	0x0100
        /*02c6*/ 	.byte	0x05
	.zero		1


	//   ....[28]....
        /*02c8*/ 	.word	0x00001560
        /*02cc*/ 	.word	0x00000003
        /*02d0*/ 	.word	0x000000d0
        /*02d4*/ 	.short	0x010a
        /*02d6*/ 	.byte	0xff
	.zero		1


	//   ....[29]....
        /*02d8*/ 	.word	0x00001590
        /*02dc*/ 	.word	0x00000003
        /*02e0*/ 	.word	0x000000c0
        /*02e4*/ 	.short	0x0101
        /*02e6*/ 	.byte	0xff
	.zero		1


	//   ....[30]....
        /*02e8*/ 	.word	0x00001660
        /*02ec*/ 	.word	0x000000ff
        /*02f0*/ 	.word	0x00000018
        /*02f4*/ 	.short	0x010a
        /*02f6*/ 	.byte	0x08
	.zero		1


	//   ....[31]....
        /*02f8*/ 	.word	0x00001700
        /*02fc*/ 	.word	0x000000ff
        /*0300*/ 	.word	0x00000018
        /*0304*/ 	.short	0x010a
        /*0306*/ 	.byte	0x21
	.zero		1


	//   ....[32]....
        /*0308*/ 	.word	0x00001850
        /*030c*/ 	.word	0x000000ff
        /*0310*/ 	.word	0x00000018
        /*0314*/ 	.short	0x010a
        /*0316*/ 	.byte	0x08
	.zero		1


	//   ....[33]....
        /*0318*/ 	.word	0x00001960
        /*031c*/ 	.word	0x000000ff
        /*0320*/ 	.word	0x00000078
        /*0324*/ 	.short	0x0101
        /*0326*/ 	.byte	0x04
	.zero		1


	//   ....[34]....
        /*0328*/ 	.word	0x00001980
        /*032c*/ 	.word	0x000000ff
        /*0330*/ 	.word	0x00000018
        /*0334*/ 	.short	0x010a
        /*0336*/ 	.byte	0x08
	.zero		1


	//   ....[35]....
        /*0338*/ 	.word	0x00001a00
        /*033c*/ 	.word	0x000000ff
        /*0340*/ 	.word	0x00000018
        /*0344*/ 	.short	0x010a
        /*0346*/ 	.byte	0x11
	.zero		1


	//   ....[36]....
        /*0348*/ 	.word	0x00001b50
        /*034c*/ 	.word	0x000000ff
        /*0350*/ 	.word	0x00000018
        /*0354*/ 	.short	0x010a
        /*0356*/ 	.byte	0x08
	.zero		1


	//   ....[37]....
        /*0358*/ 	.word	0x00001c90
        /*035c*/ 	.word	0x00000002
        /*0360*/ 	.word	0x00000080
        /*0364*/ 	.short	0x010a
        /*0366*/ 	.byte	0xff
	.zero		1


	//   ....[38]....
        /*0368*/ 	.word	0x00001d50
        /*036c*/ 	.word	0x00000002
        /*0370*/ 	.word	0x00000000
        /*0374*/ 	.short	0x0101
        /*0376*/ 	.byte	0xff
	.zero		1


	//   ....[39]....
        /*0378*/ 	.word	0x000022b0
        /*037c*/ 	.word	0x000000ff
        /*0380*/ 	.word	0x00000000
        /*0384*/ 	.short	0x010a
        /*0386*/ 	.byte	0x05
	.zero		1


	//   ....[40]....
        /*0388*/ 	.word	0x00002340
        /*038c*/ 	.word	0x000000ff
        /*0390*/ 	.word	0x00000000
        /*0394*/ 	.short	0x010a
        /*0396*/ 	.byte	0x05
	.zero		1


	//   ....[41]....
        /*0398*/ 	.word	0x000023e0
        /*039c*/ 	.word	0x00000000
        /*03a0*/ 	.word	0x00000000
        /*03a4*/ 	.short	0x010a
        /*03a6*/ 	.byte	0xff
	.zero		1


	//   ....[42]....
        /*03a8*/ 	.word	0x00002500
        /*03ac*/ 	.word	0x00000000
        /*03b0*/ 	.word	0x000000c0
        /*03b4*/ 	.short	0x010a
        /*03b6*/ 	.byte	0xff
	.zero		1


	//   ....[43]....
        /*03b8*/ 	.word	0x00002560
        /*03bc*/ 	.word	0x00000004
        /*03c0*/ 	.word	0x00000000
        /*03c4*/ 	.short	0x0101
        /*03c6*/ 	.byte	0xff
	.zero		1


	//   ....[44]....
        /*03c8*/ 	.word	0x00002580
        /*03cc*/ 	.word	0x000000ff
        /*03d0*/ 	.word	0x00000090
        /*03d4*/ 	.short	0x010a
        /*03d6*/ 	.byte	0x05
	.zero		1


	//   ....[45]....
        /*03d8*/ 	.word	0x000026a0
        /*03dc*/ 	.word	0x00000000
        /*03e0*/ 	.word	0x00000080
        /*03e4*/ 	.short	0x010a
        /*03e6*/ 	.byte	0xff
	.zero		1


	//   ....[46]....
        /*03e8*/ 	.word	0x000027b0
        /*03ec*/ 	.word	0x00000000
        /*03f0*/ 	.word	0x00000000
        /*03f4*/ 	.short	0x0101
        /*03f6*/ 	.byte	0xff
	.zero		1


	//   ....[47]....
        /*03f8*/ 	.word	0x00002840
        /*03fc*/ 	.word	0x000000ff
        /*0400*/ 	.word	0x00000090
        /*0404*/ 	.short	0x0106
        /*0406*/ 	.byte	0x05
	.zero		1


	//   ....[48]....
        /*0408*/ 	.word	0x00002860
        /*040c*/ 	.word	0x000000ff
        /*0410*/ 	.word	0x00000090
        /*0414*/ 	.short	0x010a
        /*0416*/ 	.byte	0x05
	.zero		1


	//   ....[49]....
        /*0418*/ 	.word	0x000028f0
        /*041c*/ 	.word	0x000000ff
        /*0420*/ 	.word	0x00000090
        /*0424*/ 	.short	0x0106
        /*0426*/ 	.byte	0x04
	.zero		1


	//   ....[50]....
        /*0428*/ 	.word	0x00002930
        /*042c*/ 	.word	0x00000000
        /*0430*/ 	.word	0x00000090
        /*0434*/ 	.short	0x010a
        /*0436*/ 	.byte	0xff
	.zero		1


	//   ....[51]....
        /*0438*/ 	.word	0x00002e60
        /*043c*/ 	.word	0x00000000
        /*0440*/ 	.word	0x00000080
        /*0444*/ 	.short	0x010a
        /*0446*/ 	.byte	0xff
	.zero		1


	//   ....[52]....
        /*0448*/ 	.word	0x00002f70
        /*044c*/ 	.word	0x00000003
        /*0450*/ 	.word	0x00000000
        /*0454*/ 	.short	0x0101
        /*0456*/ 	.byte	0xff
	.zero		1


	//   ....[53]....
        /*0458*/ 	.word	0x00002f80
        /*045c*/ 	.word	0x000000ff
        /*0460*/ 	.word	0x00000000
        /*0464*/ 	.short	0x010a
        /*0466*/ 	.byte	0x06
	.zero		1


	//   ....[54]....
        /*0468*/ 	.word	0x00002fa0
        /*046c*/ 	.word	0x000000ff
        /*0470*/ 	.word	0x000000b0
        /*0474*/ 	.short	0x010a
        /*0476*/ 	.byte	0x07
	.zero		1


	//   ....[55]....
        /*0478*/ 	.word	0x00003070
        /*047c*/ 	.word	0x000000ff
        /*0480*/ 	.word	0x00000000
        /*0484*/ 	.short	0x010a
        /*0486*/ 	.byte	0x06
	.zero		1


	//   ....[56]....
        /*0488*/ 	.word	0x000031a0
        /*048c*/ 	.word	0x000000ff
        /*0490*/ 	.word	0x00000000
        /*0494*/ 	.short	0x010a
        /*0496*/ 	.byte	0x1a
	.zero		1


	//   ....[57]....
        /*0498*/ 	.word	0x00003440
        /*049c*/ 	.word	0x000000ff
        /*04a0*/ 	.word	0x00000000
        /*04a4*/ 	.short	0x010a
        /*04a6*/ 	.byte	0x06
	.zero		1


	//   ....[58]....
        /*04a8*/ 	.word	0x000034d0
        /*04ac*/ 	.word	0x000000ff
        /*04b0*/ 	.word	0x00000000
        /*04b4*/ 	.short	0x010a
        /*04b6*/ 	.byte	0x07
	.zero		1


	//   ....[59]....
        /*04b8*/ 	.word	0x00003950
        /*04bc*/ 	.word	0x00000000
        /*04c0*/ 	.word	0x00000080
        /*04c4*/ 	.short	0x010a
        /*04c6*/ 	.byte	0xff
	.zero		1


	//   ....[60]....
        /*04c8*/ 	.word	0x00003a10
        /*04cc*/ 	.word	0x00000000
        /*04d0*/ 	.word	0x00000000
        /*04d4*/ 	.short	0x0101
        /*04d6*/ 	.byte	0xff
	.zero		1


	//   ....[61]....
        /*04d8*/ 	.word	0x00003d30
        /*04dc*/ 	.word	0x000000ff
        /*04e0*/ 	.word	0x00000078
        /*04e4*/ 	.short	0x010a
        /*04e6*/ 	.byte	0x07
	.zero		1


	//   ....[62]....
        /*04e8*/ 	.word	0x00003f20
        /*04ec*/ 	.word	0x000000ff
        /*04f0*/ 	.word	0x00000050
        /*04f4*/ 	.short	0x010a
        /*04f6*/ 	.byte	0x07
	.zero		1


	//   ....[63]....
        /*04f8*/ 	.word	0x00004090
        /*04fc*/ 	.word	0x000000ff
        /*0500*/ 	.word	0x00000030
        /*0504*/ 	.short	0x010b
        /*0506*/ 	.byte	0x07
	.zero		1


	//   ....[64]....
        /*0508*/ 	.word	0x000040a0
        /*050c*/ 	.word	0x000000ff
        /*0510*/ 	.word	0x00000000
        /*0514*/ 	.short	0x0101
        /*0516*/ 	.byte	0x08
	.zero		1


	//   ....[65]....
        /*0518*/ 	.word	0x000040c0
        /*051c*/ 	.word	0x000000ff
        /*0520*/ 	.word	0x00000058
        /*0524*/ 	.short	0x010a
        /*0526*/ 	.byte	0x07
	.zero		1


	//   ....[66]....
        /*0528*/ 	.word	0x00004220
        /*052c*/ 	.word	0x000000ff
        /*0530*/ 	.word	0x00000038
        /*0534*/ 	.short	0x010b
        /*0536*/ 	.byte	0x07
	.zero		1


	//   ....[67]....
        /*0538*/ 	.word	0x00004230
        /*053c*/ 	.word	0x000000ff
        /*0540*/ 	.word	0x00000000
        /*0544*/ 	.short	0x0101
        /*0546*/ 	.byte	0x08
	.zero		1


	//   ....[68]....
        /*0548*/ 	.word	0x00004240
        /*054c*/ 	.word	0x000000ff
        /*0550*/ 	.word	0x00000060
        /*0554*/ 	.short	0x010a
        /*0556*/ 	.byte	0x07
	.zero		1


	//   ....[69]....
        /*0558*/ 	.word	0x000043e0
        /*055c*/ 	.word	0x000000ff
        /*0560*/ 	.word	0x00000040
        /*0564*/ 	.short	0x010b
        /*0566*/ 	.byte	0x07
	.zero		1


	//   ....[70]....
        /*0568*/ 	.word	0x00004450
        /*056c*/ 	.word	0x000000ff
        /*0570*/ 	.word	0x00000000
        /*0574*/ 	.short	0x0101
        /*0576*/ 	.byte	0x08
	.zero		1


	//   ....[71]....
        /*0578*/ 	.word	0x00004480
        /*057c*/ 	.word	0x000000ff
        /*0580*/ 	.word	0x00000068
        /*0584*/ 	.short	0x010a
        /*0586*/ 	.byte	0x07
	.zero		1


	//   ....[72]....
        /*0588*/ 	.word	0x00004690
        /*058c*/ 	.word	0x000000ff
        /*0590*/ 	.word	0x00000048
        /*0594*/ 	.short	0x010b
        /*0596*/ 	.byte	0x07
	.zero		1


	//   ....[73]....
        /*0598*/ 	.word	0x000046b0
        /*059c*/ 	.word	0x000000ff
        /*05a0*/ 	.word	0x00000000
        /*05a4*/ 	.short	0x0101
        /*05a6*/ 	.byte	0x0d
	.zero		1


	//   ....[74]....
        /*05a8*/ 	.word	0x000046e0
        /*05ac*/ 	.word	0x000000ff
        /*05b0*/ 	.word	0x00000050
        /*05b4*/ 	.short	0x010a
        /*05b6*/ 	.byte	0x07
	.zero		1


	//   ....[75]....
        /*05b8*/ 	.word	0x00004700
        /*05bc*/ 	.word	0x000000ff
        /*05c0*/ 	.word	0x00000058
        /*05c4*/ 	.short	0x010a
        /*05c6*/ 	.byte	0x07
	.zero		1


	//   ....[76]....
        /*05c8*/ 	.word	0x00004720
        /*05cc*/ 	.word	0x000000ff
        /*05d0*/ 	.word	0x00000060
        /*05d4*/ 	.short	0x010a
        /*05d6*/ 	.byte	0x07
	.zero		1


	//   ....[77]....
        /*05d8*/ 	.word	0x00004760
        /*05dc*/ 	.word	0x00000000
        /*05e0*/ 	.word	0x00000068
        /*05e4*/ 	.short	0x010a
        /*05e6*/ 	.byte	0xff
	.zero		1


	//   ....[78]....
        /*05e8*/ 	.word	0x00004a90
        /*05ec*/ 	.word	0x00000000
        /*05f0*/ 	.word	0x00000080
        /*05f4*/ 	.short	0x010a
        /*05f6*/ 	.byte	0xff
	.zero		1


	//   ....[79]....
        /*05f8*/ 	.word	0x00004ba0
        /*05fc*/ 	.word	0x00000000
        /*0600*/ 	.word	0x00000000
        /*0604*/ 	.short	0x0101
        /*0606*/ 	.byte	0xff
	.zero		1


	//   ....[80]....
        /*0608*/ 	.word	0x00005600
        /*060c*/ 	.word	0x00000003
        /*0610*/ 	.word	0x00000030
        /*0614*/ 	.short	0x010a
        /*0616*/ 	.byte	0xff
	.zero		1


	//   ....[81]....
        /*0618*/ 	.word	0x00005640
        /*061c*/ 	.word	0x000000c1
        /*0620*/ 	.word	0x000000a0
        /*0624*/ 	.short	0x010a
        /*0626*/ 	.byte	0xff
	.zero		1


	//   ....[82]....
        /*0628*/ 	.word	0x00005770
        /*062c*/ 	.word	0x00000003
        /*0630*/ 	.word	0x00000030
        /*0634*/ 	.short	0x010a
        /*0636*/ 	.byte	0xff
	.zero		1


	//   ....[83]....
        /*0638*/ 	.word	0x000058d0
        /*063c*/ 	.word	0x00000000
        /*0640*/ 	.word	0x00000000
        /*0644*/ 	.short	0x0101
        /*0646*/ 	.byte	0xff
	.zero		1


	//   ....[84]....
        /*0648*/ 	.word	0x00005930
        /*064c*/ 	.word	0x000000c1
        /*0650*/ 	.word	0x000000a0
        /*0654*/ 	.short	0x010a
        /*0656*/ 	.byte	0xff
	.zero		1


	//   ....[85]....
        /*0658*/ 	.word	0x00006ce0
        /*065c*/ 	.word	0x000000cc
        /*0660*/ 	.word	0x00000030
        /*0664*/ 	.short	0x010a
        /*0666*/ 	.byte	0xff
	.zero		1


	//   ....[86]....
        /*0668*/ 	.word	0x00006db0
        /*066c*/ 	.word	0x000000cc
        /*0670*/ 	.word	0x00000030
        /*0674*/ 	.short	0x010a
        /*0676*/ 	.byte	0xff
	.zero		1


	//   ....[87]....
        /*0678*/ 	.word	0x00006ef0
        /*067c*/ 	.word	0x00000003
        /*0680*/ 	.word	0x00000000
        /*0684*/ 	.short	0x0101
        /*0686*/ 	.byte	0xff
	.zero		1


	//   ....[88]....
        /*0688*/ 	.word	0x00008290
        /*068c*/ 	.word	0x00000000
        /*0690*/ 	.word	0x00000030
        /*0694*/ 	.short	0x010a
        /*0696*/ 	.byte	0xff
	.zero		1


	//   ....[89]....
        /*0698*/ 	.word	0x00008360
        /*069c*/ 	.word	0x00000000
        /*06a0*/ 	.word	0x00000030
        /*06a4*/ 	.short	0x010a
        /*06a6*/ 	.byte	0xff
	.zero		1


	//   ....[90]....
        /*06a8*/ 	.word	0x000084c0
        /*06ac*/ 	.word	0x00000000
        /*06b0*/ 	.word	0x00000000
        /*06b4*/ 	.short	0x0101
        /*06b6*/ 	.byte	0xff
	.zero		1


	//   ....[91]....
        /*06b8*/ 	.word	0x00009870
        /*06bc*/ 	.word	0x00000000
        /*06c0*/ 	.word	0x00000030
        /*06c4*/ 	.short	0x010a
        /*06c6*/ 	.byte	0xff
	.zero		1


	//   ....[92]....
        /*06c8*/ 	.word	0x00009940
        /*06cc*/ 	.word	0x00000000
        /*06d0*/ 	.word	0x00000030
        /*06d4*/ 	.short	0x010a
        /*06d6*/ 	.byte	0xff
	.zero		1


	//   ....[93]....
        /*06d8*/ 	.word	0x00009aa0
        /*06dc*/ 	.word	0x00000000
        /*06e0*/ 	.word	0x00000000
        /*06e4*/ 	.short	0x0101
        /*06e6*/ 	.byte	0xff
	.zero		1


	//   ....[94]....
        /*06e8*/ 	.word	0x00009f90
        /*06ec*/ 	.word	0x000000ff
        /*06f0*/ 	.word	0x00000000
        /*06f4*/ 	.short	0x0101
        /*06f6*/ 	.byte	0x05
	.zero		1


	//   ....[95]....
        /*06f8*/ 	.word	0x0000af10
        /*06fc*/ 	.word	0x00000003
        /*0700*/ 	.word	0x000000d0
        /*0704*/ 	.short	0x010a
        /*0706*/ 	.byte	0xff
	.zero		1


	//   ....[96]....
        /*0708*/ 	.word	0x0000af70
        /*070c*/ 	.word	0x00000002
        /*0710*/ 	.word	0x00000018
        /*0714*/ 	.short	0x010a
        /*0716*/ 	.byte	0xff
	.zero		1


	//   ....[97]....
        /*0718*/ 	.word	0x0000afd0
        /*071c*/ 	.word	0x00000002
        /*0720*/ 	.word	0x00000018
        /*0724*/ 	.short	0x010a
        /*0726*/ 	.byte	0xff
	.zero		1


	//   ....[98]....
        /*0728*/ 	.word	0x0000b020
        /*072c*/ 	.word	0x00000002
        /*0730*/ 	.word	0x00000080
        /*0734*/ 	.short	0x010a
        /*0736*/ 	.byte	0xff
	.zero		1


	//   ....[99]....
        /*0738*/ 	.word	0x0000b080
        /*073c*/ 	.word	0x00000000
        /*0740*/ 	.word	0x00000000
        /*0744*/ 	.short	0x010a
        /*0746*/ 	.byte	0xff
	.zero		1


	//   ....[100]....
        /*0748*/ 	.word	0x0000b0e0
        /*074c*/ 	.word	0x00000000
        /*0750*/ 	.word	0x00000000
        /*0754*/ 	.short	0x010a
        /*0756*/ 	.byte	0xff
	.zero		1


	//   ....[101]....
        /*0758*/ 	.word	0x0000b130
        /*075c*/ 	.word	0x00000000
        /*0760*/ 	.word	0x000000c0
        /*0764*/ 	.short	0x010a
        /*0766*/ 	.byte	0xff
	.zero		1


	//   ....[102]....
        /*0768*/ 	.word	0x0000b190
        /*076c*/ 	.word	0x00000000
        /*0770*/ 	.word	0x00000090
        /*0774*/ 	.short	0x010a
        /*0776*/ 	.byte	0xff
	.zero		1


	//   ....[103]....
        /*0778*/ 	.word	0x0000b1e0
        /*077c*/ 	.word	0x00000000
        /*0780*/ 	.word	0x00000080
        /*0784*/ 	.short	0x010a
        /*0786*/ 	.byte	0xff
	.zero		1


	//   ....[104]....
        /*0788*/ 	.word	0x0000b240
        /*078c*/ 	.word	0x00000000
        /*0790*/ 	.word	0x00000090
        /*0794*/ 	.short	0x010a
        /*0796*/ 	.byte	0xff
	.zero		1


	//   ....[105]....
        /*0798*/ 	.word	0x0000b290
        /*079c*/ 	.word	0x00000000
        /*07a0*/ 	.word	0x00000080
        /*07a4*/ 	.short	0x010a
        /*07a6*/ 	.byte	0xff
	.zero		1


	//   ....[106]....
        /*07a8*/ 	.word	0x0000b2f0
        /*07ac*/ 	.word	0x00000003
        /*07b0*/ 	.word	0x000000b0
        /*07b4*/ 	.short	0x010a
        /*07b6*/ 	.byte	0xff
	.zero		1


	//   ....[107]....
        /*07b8*/ 	.word	0x0000b350
        /*07bc*/ 	.word	0x00000000
        /*07c0*/ 	.word	0x00000000
        /*07c4*/ 	.short	0x010a
        /*07c6*/ 	.byte	0xff
	.zero		1


	//   ....[108]....
        /*07c8*/ 	.word	0x0000b3b0
        /*07cc*/ 	.word	0x00000000
        /*07d0*/ 	.word	0x00000000
        /*07d4*/ 	.short	0x010a
        /*07d6*/ 	.byte	0xff
	.zero		1


	//   ....[109]....
        /*07d8*/ 	.word	0x0000b410
        /*07dc*/ 	.word	0x00000000
        /*07e0*/ 	.word	0x00000000
        /*07e4*/ 	.short	0x010a
        /*07e6*/ 	.byte	0xff
	.zero		1


	//   ....[110]....
        /*07e8*/ 	.word	0x0000b460
        /*07ec*/ 	.word	0x00000000
        /*07f0*/ 	.word	0x00000080
        /*07f4*/ 	.short	0x010a
        /*07f6*/ 	.byte	0xff
	.zero		1


	//   ....[111]....
        /*07f8*/ 	.word	0x0000b4c0
        /*07fc*/ 	.word	0x00000000
        /*0800*/ 	.word	0x00000078
        /*0804*/ 	.short	0x010a
        /*0806*/ 	.byte	0xff
	.zero		1


	//   ....[112]....
        /*0808*/ 	.word	0x0000b520
        /*080c*/ 	.word	0x00000003
        /*0810*/ 	.word	0x00000050
        /*0814*/ 	.short	0x010a
        /*0816*/ 	.byte	0xff
	.zero		1


	//   ....[113]....
        /*0818*/ 	.word	0x0000b580
        /*081c*/ 	.word	0x00000003
        /*0820*/ 	.word	0x00000058
        /*0824*/ 	.short	0x010a
        /*0826*/ 	.byte	0xff
	.zero		1


	//   ....[114]....
        /*0828*/ 	.word	0x0000b5e0
        /*082c*/ 	.word	0x00000003
        /*0830*/ 	.word	0x00000060
        /*0834*/ 	.short	0x010a
        /*0836*/ 	.byte	0xff
	.zero		1


	//   ....[115]....
        /*0838*/ 	.word	0x0000b640
        /*083c*/ 	.word	0x00000003
        /*0840*/ 	.word	0x00000068
        /*0844*/ 	.short	0x010a
        /*0846*/ 	.byte	0xff
	.zero		1


	//   ....[116]....
        /*0848*/ 	.word	0x0000b6a0
        /*084c*/ 	.word	0x00000000
        /*0850*/ 	.word	0x00000050
        /*0854*/ 	.short	0x010a
        /*0856*/ 	.byte	0xff
	.zero		1


	//   ....[117]....
        /*0858*/ 	.word	0x0000b700
        /*085c*/ 	.word	0x00000000
        /*0860*/ 	.word	0x00000058
        /*0864*/ 	.short	0x010a
        /*0866*/ 	.byte	0xff
	.zero		1


	//   ....[118]....
        /*0868*/ 	.word	0x0000b760
        /*086c*/ 	.word	0x00000000
        /*0870*/ 	.word	0x00000060
        /*0874*/ 	.short	0x010a
        /*0876*/ 	.byte	0xff
	.zero		1


	//   ....[119]....
        /*0878*/ 	.word	0x0000b7b0
        /*087c*/ 	.word	0x00000000
        /*0880*/ 	.word	0x00000080
        /*0884*/ 	.short	0x010a
        /*0886*/ 	.byte	0xff
	.zero		1


	//   ....[120]....
        /*0888*/ 	.word	0x0000b800
        /*088c*/ 	.word	0x00000003
        /*0890*/ 	.word	0x00000030
        /*0894*/ 	.short	0x010a
        /*0896*/ 	.byte	0xff
	.zero		1


	//   ....[121]....
        /*0898*/ 	.word	0x0000b850
        /*089c*/ 	.word	0x000000c1
        /*08a0*/ 	.word	0x000000a0
        /*08a4*/ 	.short	0x010a
        /*08a6*/ 	.byte	0xff
	.zero		1


	//   ....[122]....
        /*08a8*/ 	.word	0x0000b8a0
        /*08ac*/ 	.word	0x000000cc
        /*08b0*/ 	.word	0x00000030
        /*08b4*/ 	.short	0x010a
        /*08b6*/ 	.byte	0xff
	.zero		1


	//   ....[123]....
        /*08b8*/ 	.word	0x0000b8f0
        /*08bc*/ 	.word	0x00000000
        /*08c0*/ 	.word	0x00000030
        /*08c4*/ 	.short	0x010a
        /*08c6*/ 	.byte	0xff
	.zero		1


	//   ....[124]....
        /*08c8*/ 	.word	0x0000b940
        /*08cc*/ 	.word	0x00000000
        /*08d0*/ 	.word	0x00000030
        /*08d4*/ 	.short	0x010a
        /*08d6*/ 	.byte	0xff
	.zero		1


	//----- nvinfo : EIATTR_NUM_MBARRIERS
	.align		4
.L_48:
        /*08d8*/ 	.byte	0x03, 0x38
        /*08da*/ 	.short	0x001c


	//----- nvinfo : EIATTR_EXIT_INSTR_OFFSETS
	.align		4
        /*08dc*/ 	.byte	0x04, 0x1c
        /*08de*/ 	.short	(.L_50 - .L_49)


	//   ....[0]....
.L_49:
        /*08e0*/ 	.word	0x00002410


	//   ....[1]....
        /*08e4*/ 	.word	0x00002900


	//   ....[2]....
        /*08e8*/ 	.word	0x00002960


	//   ....[3]....
        /*08ec*/ 	.word	0x00003730


	//   ....[4]....
        /*08f0*/ 	.word	0x00004790


	//   ....[5]....
        /*08f4*/ 	.word	0x000047d0


	//   ....[6]....
        /*08f8*/ 	.word	0x0000af00


	//----- nvinfo : EIATTR_MAX_THREADS
	.align		4
.L_50:
        /*08fc*/ 	.byte	0x04, 0x05
        /*08fe*/ 	.short	(.L_52 - .L_51)
.L_51:
        /*0900*/ 	.word	0x00000100
        /*0904*/ 	.word	0x00000001
        /*0908*/ 	.word	0x00000001


	//----- nvinfo : EIATTR_CRS_STACK_SIZE
	.align		4
.L_52:
        /*090c*/ 	.byte	0x04, 0x1e
        /*090e*/ 	.short	(.L_54 - .L_53)
.L_53:
        /*0910*/ 	.word	0x00000000


	//----- nvinfo : EIATTR_CBANK_PARAM_SIZE
	.align		4
.L_54:
        /*0914*/ 	.byte	0x03, 0x19
        /*0916*/ 	.short	0x0800


	//----- nvinfo : EIATTR_PARAM_CBANK
	.align		4
        /*0918*/ 	.byte	0x04, 0x0a
        /*091a*/ 	.short	(.L_56 - .L_55)
	.align		4
.L_55:
        /*091c*/ 	.word	index@(.nv.constant0._ZN7cutlass13device_kernelINS_4gemm6kernel13GemmUniversalIN4cute5tupleIJiiiiEEENS1_10collective13CollectiveMmaINS1_35MainloopSm100TmaUmmaWarpSpecializedILi3ELi2ELi2ENS5_IJNS4_1CILi1EEESB_SB_EEEEENS5_IJNSA_ILi128EEENSA_ILi256EEESE_EEENS_12float_e5m2_tENS5_IJSB_llEEESH_NS5_IJlSB_lEEENS4_8TiledMMAINS4_8MMA_AtomIJNS4_10MMA_TraitsINS4_19SM100_MMA_F8F6F4_SSEJSH_SH_fSE_SF_NS4_17integral_constantINS4_4UMMA5MajorELSQ_1EEENSO_ISQ_LSQ_0EEENSO_INSP_7ScaleInELST_0EEESU_EEEEEENS4_6LayoutISC_NS5_IJNSA_ILi0EEESY_SY_EEEEENS5_IJNS4_10UnderscoreES11_S11_EEEEENS4_13SM90_TMA_LOADENS4_14ComposedLayoutINS4_7SwizzleILi3ELi4ELi3EEENS4_18smem_ptr_flag_bitsILi8EEENSX_INS5_IJSE_NSA_ILi8EEEEEENS5_IJSB_SE_EEEEEEEvNS4_8identityES14_NS15_IS17_S19_NSX_INS5_IJS1A_SE_EEENS5_IJSE_SB_EEEEEEEvS1F_EENS_8epilogue10collective18CollectiveEpilogueINS1L_23Sm100TmaWarpSpecializedILi4ELi2ELi64ELb0ELb0EEEJSG_NS5_IJNSX_ISE_SB_EENSX_INSA_ILi64EEESB_EEEEESH_SJ_SH_SJ_NS1L_6fusion15FusionCallbacksIS1P_NS1U_17LinearCombinationISH_fSH_fLNS_15FloatRoundStyleE2EEESG_S1T_JEEENS4_5SM1004TMEM4LOAD26SM100_TMEM_LOAD_32dp32b64xES14_NS15_INS16_ILi2ELi4ELi3EEES19_NSX_INS5_IJS1A_S1R_EEENS5_IJS1R_SB_EEEEEEENS4_39AutoVectorizingCopyWithAssumedAlignmentILi128EEENS4_14SM90_TMA_STOREES28_S2A_S2A_EEEvvEEEEvNT_6ParamsE)
        /*0920*/ 	.short	0x0380
        /*0922*/ 	.short	0x0800


	//----- nvinfo : EIATTR_SW_WAR
	.align		4
.L_56:
        /*0924*/ 	.byte	0x04, 0x36
        /*0926*/ 	.short	(.L_58 - .L_57)
.L_57:
        /*0928*/ 	.word	0x00000008
.L_58:


//--------------------- .nv.callgraph             --------------------------
	.section	.nv.callgraph,"",@"SHT_CUDA_CALLGRAPH"
	.align	4
	.sectionentsize	8
	.align		4
        /*0000*/ 	.word	0x00000000
	.align		4
        /*0004*/ 	.word	0xffffffff
	.align		4
        /*0008*/ 	.word	index@(_ZN7cutlass13device_kernelINS_4gemm6kernel13GemmUniversalIN4cute5tupleIJiiiiEEENS1_10collective13CollectiveMmaINS1_35MainloopSm100TmaUmmaWarpSpecializedILi3ELi2ELi2ENS5_IJNS4_1CILi1EEESB_SB_EEEEENS5_IJNSA_ILi128EEENSA_ILi256EEESE_EEENS_12float_e5m2_tENS5_IJSB_llEEESH_NS5_IJlSB_lEEENS4_8TiledMMAINS4_8MMA_AtomIJNS4_10MMA_TraitsINS4_19SM100_MMA_F8F6F4_SSEJSH_SH_fSE_SF_NS4_17integral_constantINS4_4UMMA5MajorELSQ_1EEENSO_ISQ_LSQ_0EEENSO_INSP_7ScaleInELST_0EEESU_EEEEEENS4_6LayoutISC_NS5_IJNSA_ILi0EEESY_SY_EEEEENS5_IJNS4_10UnderscoreES11_S11_EEEEENS4_13SM90_TMA_LOADENS4_14ComposedLayoutINS4_7SwizzleILi3ELi4ELi3EEENS4_18smem_ptr_flag_bitsILi8EEENSX_INS5_IJSE_NSA_ILi8EEEEEENS5_IJSB_SE_EEEEEEEvNS4_8identityES14_NS15_IS17_S19_NSX_INS5_IJS1A_SE_EEENS5_IJSE_SB_EEEEEEEvS1F_EENS_8epilogue10collective18CollectiveEpilogueINS1L_23Sm100TmaWarpSpecializedILi4ELi2ELi64ELb0ELb0EEEJSG_NS5_IJNSX_ISE_SB_EENSX_INSA_ILi64EEESB_EEEEESH_SJ_SH_SJ_NS1L_6fusion15FusionCallbacksIS1P_NS1U_17LinearCombinationISH_fSH_fLNS_15FloatRoundStyleE2EEESG_S1T_JEEENS4_5SM1004TMEM4LOAD26SM100_TMEM_LOAD_32dp32b64xES14_NS15_INS16_ILi2ELi4ELi3EEES19_NSX_INS5_IJS1A_S1R_EEENS5_IJS1R_SB_EEEEEEENS4_39AutoVectorizingCopyWithAssumedAlignmentILi128EEENS4_14SM90_TMA_STOREES28_S2A_S2A_EEEvvEEEEvNT_6ParamsE)
	.align		4
        /*000c*/ 	.word	index@(__assertfail)
	.align		4
        /*0010*/ 	.word	0x00000000
	.align		4
        /*0014*/ 	.word	0xfffffffe
	.align		4
        /*0018*/ 	.word	0x00000000
	.align		4
        /*001c*/ 	.word	0xfffffffd
	.align		4
        /*0020*/ 	.word	0x00000000
	.align		4
        /*0024*/ 	.word	0xfffffffc


//--------------------- .nv.constant4             --------------------------
	.section	.nv.constant4,"a",@progbits
	.align	8
	.align		8
.nv.constant4:
        /*0000*/ 	.dword	__assertfail
	.align		8
        /*0008*/ 	.dword	__unnamed_1
	.align		8
        /*0010*/ 	.dword	__unnamed_2
	.align		8
        /*0018*/ 	.dword	__unnamed_3
	.align		8
        /*0020*/ 	.dword	_ZN40_INTERNAL_75b581e1_4_k_cu_88ec7d16_370144cuda3std3__45__cpo5beginE
	.align		8
        /*0028*/ 	.dword	_ZN40_INTERNAL_75b581e1_4_k_cu_88ec7d16_370144cuda3std3__45__cpo3endE
	.align		8
        /*0030*/ 	.dword	_ZN40_INTERNAL_75b581e1_4_k_cu_88ec7d16_370144cuda3std3__45__cpo6cbeginE
	.align		8
        /*0038*/ 	.dword	_ZN40_INTERNAL_75b581e1_4_k_cu_88ec7d16_370144cuda3std3__45__cpo4cendE
	.align		8
        /*0040*/ 	.dword	_ZN40_INTERNAL_75b581e1_4_k_cu_88ec7d16_370144cuda3std3__442_GLOBAL__N__75b581e1_4_k_cu_88ec7d16_370146ignoreE
	.align		8
        /*0048*/ 	.dword	_ZN40_INTERNAL_75b581e1_4_k_cu_88ec7d16_370144cuda3std3__419piecewise_constructE
	.align		8
        /*0050*/ 	.dword	_ZN40_INTERNAL_75b581e1_4_k_cu_88ec7d16_370144cuda3std3__48in_placeE
	.align		8
        /*0058*/ 	.dword	_ZN40_INTERNAL_75b581e1_4_k_cu_88ec7d16_370144cuda3std6ranges3__45__cpo4swapE
	.align		8
        /*0060*/ 	.dword	_ZN40_INTERNAL_75b581e1_4_k_cu_88ec7d16_370144cuda3std6ranges3__45__cpo9iter_moveE
	.align		8
        /*0068*/ 	.dword	_ZN40_INTERNAL_75b581e1_4_k_cu_88ec7d16_370144cute7productE
	.align		8
        /*0070*/ 	.dword	_ZN40_INTERNAL_75b581e1_4_k_cu_88ec7d16_370144cute1_E
	.align		8
        /*0078*/ 	.dword	$str$25
	.align		8
        /*0080*/ 	.dword	$str$26
	.align		8
        /*0088*/ 	.dword	$str$27
	.align		8
        /*0090*/ 	.dword	$str$28


//--------------------- .text._ZN7cutlass13device_kernelINS_4gemm6kernel13GemmUniversalIN4cute5tupleIJiiiiEEENS1_10collective13CollectiveMmaINS1_35MainloopSm100TmaUmmaWarpSpecializedILi3ELi2ELi2ENS5_IJNS4_1CILi1EEESB_SB_EEEEENS5_IJNSA_ILi128EEENSA_ILi256EEESE_EEENS_12float_e5m2_tENS5_IJSB_llEEESH_NS5_IJlSB_lEEENS4_8TiledMMAINS4_8MMA_AtomIJNS4_10MMA_TraitsINS4_19SM100_MMA_F8F6F4_SSEJSH_SH_fSE_SF_NS4_17integral_constantINS4_4UMMA5MajorELSQ_1EEENSO_ISQ_LSQ_0EEENSO_INSP_7ScaleInELST_0EEESU_EEEEEENS4_6LayoutISC_NS5_IJNSA_ILi0EEESY_SY_EEEEENS5_IJNS4_10UnderscoreES11_S11_EEEEENS4_13SM90_TMA_LOADENS4_14ComposedLayoutINS4_7SwizzleILi3ELi4ELi3EEENS4_18smem_ptr_flag_bitsILi8EEENSX_INS5_IJSE_NSA_ILi8EEEEEENS5_IJSB_SE_EEEEEEEvNS4_8identityES14_NS15_IS17_S19_NSX_INS5_IJS1A_SE_EEENS5_IJSE_SB_EEEEEEEvS1F_EENS_8epilogue10collective18CollectiveEpilogueINS1L_23Sm100TmaWarpSpecializedILi4ELi2ELi64ELb0ELb0EEEJSG_NS5_IJNSX_ISE_SB_EENSX_INSA_ILi64EEESB_EEEEESH_SJ_SH_SJ_NS1L_6fusion15FusionCallbacksIS1P_NS1U_17LinearCombinationISH_fSH_fLNS_15FloatRoundStyleE2EEESG_S1T_JEEENS4_5SM1004TMEM4LOAD26SM100_TMEM_LOAD_32dp32b64xES14_NS15_INS16_ILi2ELi4ELi3EEES19_NSX_INS5_IJS1A_S1R_EEENS5_IJS1R_SB_EEEEEEENS4_39AutoVectorizingCopyWithAssumedAlignmentILi128EEENS4_14SM90_TMA_STOREES28_S2A_S2A_EEEvvEEEEvNT_6ParamsE --------------------------
	.section	.text._ZN7cutlass13device_kernelINS_4gemm6kernel13GemmUniversalIN4cute5tupleIJiiiiEEENS1_10collective13CollectiveMmaINS1_35MainloopSm100TmaUmmaWarpSpecializedILi3ELi2ELi2ENS5_IJNS4_1CILi1EEESB_SB_EEEEENS5_IJNSA_ILi128EEENSA_ILi256EEESE_EEENS_12float_e5m2_tENS5_IJSB_llEEESH_NS5_IJlSB_lEEENS4_8TiledMMAINS4_8MMA_AtomIJNS4_10MMA_TraitsINS4_19SM100_MMA_F8F6F4_SSEJSH_SH_fSE_SF_NS4_17integral_constantINS4_4UMMA5MajorELSQ_1EEENSO_ISQ_LSQ_0EEENSO_INSP_7ScaleInELST_0EEESU_EEEEEENS4_6LayoutISC_NS5_IJNSA_ILi0EEESY_SY_EEEEENS5_IJNS4_10UnderscoreES11_S11_EEEEENS4_13SM90_TMA_LOADENS4_14ComposedLayoutINS4_7SwizzleILi3ELi4ELi3EEENS4_18smem_ptr_flag_bitsILi8EEENSX_INS5_IJSE_NSA_ILi8EEEEEENS5_IJSB_SE_EEEEEEEvNS4_8identityES14_NS15_IS17_S19_NSX_INS5_IJS1A_SE_EEENS5_IJSE_SB_EEEEEEEvS1F_EENS_8epilogue10collective18CollectiveEpilogueINS1L_23Sm100TmaWarpSpecializedILi4ELi2ELi64ELb0ELb0EEEJSG_NS5_IJNSX_ISE_SB_EENSX_INSA_ILi64EEESB_EEEEESH_SJ_SH_SJ_NS1L_6fusion15FusionCallbacksIS1P_NS1U_17LinearCombinationISH_fSH_fLNS_15FloatRoundStyleE2EEESG_S1T_JEEENS4_5SM1004TMEM4LOAD26SM100_TMEM_LOAD_32dp32b64xES14_NS15_INS16_ILi2ELi4ELi3EEES19_NSX_INS5_IJS1A_S1R_EEENS5_IJS1R_SB_EEEEEEENS4_39AutoVectorizingCopyWithAssumedAlignmentILi128EEENS4_14SM90_TMA_STOREES28_S2A_S2A_EEEvvEEEEvNT_6ParamsE,"ax",@progbits
	.align	128
.text._ZN7cutlass13device_kernelINS_4gemm6kernel13GemmUniversalIN4cute5tupleIJiiiiEEENS1_10collective13CollectiveMmaINS1_35MainloopSm100TmaUmmaWarpSpecializedILi3ELi2ELi2ENS5_IJNS4_1CILi1EEESB_SB_EEEEENS5_IJNSA_ILi128EEENSA_ILi256EEESE_EEENS_12float_e5m2_tENS5_IJSB_llEEESH_NS5_IJlSB_lEEENS4_8TiledMMAINS4_8MMA_AtomIJNS4_10MMA_TraitsINS4_19SM100_MMA_F8F6F4_SSEJSH_SH_fSE_SF_NS4_17integral_constantINS4_4UMMA5MajorELSQ_1EEENSO_ISQ_LSQ_0EEENSO_INSP_7ScaleInELST_0EEESU_EEEEEENS4_6LayoutISC_NS5_IJNSA_ILi0EEESY_SY_EEEEENS5_IJNS4_10UnderscoreES11_S11_EEEEENS4_13SM90_TMA_LOADENS4_14ComposedLayoutINS4_7SwizzleILi3ELi4ELi3EEENS4_18smem_ptr_flag_bitsILi8EEENSX_INS5_IJSE_NSA_ILi8EEEEEENS5_IJSB_SE_EEEEEEEvNS4_8identityES14_NS15_IS17_S19_NSX_INS5_IJS1A_SE_EEENS5_IJSE_SB_EEEEEEEvS1F_EENS_8epilogue10collective18CollectiveEpilogueINS1L_23Sm100TmaWarpSpecializedILi4ELi2ELi64ELb0ELb0EEEJSG_NS5_IJNSX_ISE_SB_EENSX_INSA_ILi64EEESB_EEEEESH_SJ_SH_SJ_NS1L_6fusion15FusionCallbacksIS1P_NS1U_17LinearCombinationISH_fSH_fLNS_15FloatRoundStyleE2EEESG_S1T_JEEENS4_5SM1004TMEM4LOAD26SM100_TMEM_LOAD_32dp32b64xES14_NS15_INS16_ILi2ELi4ELi3EEES19_NSX_INS5_IJS1A_S1R_EEENS5_IJS1R_SB_EEEEEEENS4_39AutoVectorizingCopyWithAssumedAlignmentILi128EEENS4_14SM90_TMA_STOREES28_S2A_S2A_EEEvvEEEEvNT_6ParamsE:
        .type           _ZN7cutlass13device_kernelINS_4gemm6kernel13GemmUniversalIN4cute5tupleIJiiiiEEENS1_10collective13CollectiveMmaINS1_35MainloopSm100TmaUmmaWarpSpecializedILi3ELi2ELi2ENS5_IJNS4_1CILi1EEESB_SB_EEEEENS5_IJNSA_ILi128EEENSA_ILi256EEESE_EEENS_12float_e5m2_tENS5_IJSB_llEEESH_NS5_IJlSB_lEEENS4_8TiledMMAINS4_8MMA_AtomIJNS4_10MMA_TraitsINS4_19SM100_MMA_F8F6F4_SSEJSH_SH_fSE_SF_NS4_17integral_constantINS4_4UMMA5MajorELSQ_1EEENSO_ISQ_LSQ_0EEENSO_INSP_7ScaleInELST_0EEESU_EEEEEENS4_6LayoutISC_NS5_IJNSA_ILi0EEESY_SY_EEEEENS5_IJNS4_10UnderscoreES11_S11_EEEEENS4_13SM90_TMA_LOADENS4_14ComposedLayoutINS4_7SwizzleILi3ELi4ELi3EEENS4_18smem_ptr_flag_bitsILi8EEENSX_INS5_IJSE_NSA_ILi8EEEEEENS5_IJSB_SE_EEEEEEEvNS4_8identityES14_NS15_IS17_S19_NSX_INS5_IJS1A_SE_EEENS5_IJSE_SB_EEEEEEEvS1F_EENS_8epilogue10collective18CollectiveEpilogueINS1L_23Sm100TmaWarpSpecializedILi4ELi2ELi64ELb0ELb0EEEJSG_NS5_IJNSX_ISE_SB_EENSX_INSA_ILi64EEESB_EEEEESH_SJ_SH_SJ_NS1L_6fusion15FusionCallbacksIS1P_NS1U_17LinearCombinationISH_fSH_fLNS_15FloatRoundStyleE2EEESG_S1T_JEEENS4_5SM1004TMEM4LOAD26SM100_TMEM_LOAD_32dp32b64xES14_NS15_INS16_ILi2ELi4ELi3EEES19_NSX_INS5_IJS1A_S1R_EEENS5_IJS1R_SB_EEEEEEENS4_39AutoVectorizingCopyWithAssumedAlignmentILi128EEENS4_14SM90_TMA_STOREES28_S2A_S2A_EEEvvEEEEvNT_6ParamsE,@function
        .size           _ZN7cutlass13device_kernelINS_4gemm6kernel13GemmUniversalIN4cute5tupleIJiiiiEEENS1_10collective13CollectiveMmaINS1_35MainloopSm100TmaUmmaWarpSpecializedILi3ELi2ELi2ENS5_IJNS4_1CILi1EEESB_SB_EEEEENS5_IJNSA_ILi128EEENSA_ILi256EEESE_EEENS_12float_e5m2_tENS5_IJSB_llEEESH_NS5_IJlSB_lEEENS4_8TiledMMAINS4_8MMA_AtomIJNS4_10MMA_TraitsINS4_19SM100_MMA_F8F6F4_SSEJSH_SH_fSE_SF_NS4_17integral_constantINS4_4UMMA5MajorELSQ_1EEENSO_ISQ_LSQ_0EEENSO_INSP_7ScaleInELST_0EEESU_EEEEEENS4_6LayoutISC_NS5_IJNSA_ILi0EEESY_SY_EEEEENS5_IJNS4_10UnderscoreES11_S11_EEEEENS4_13SM90_TMA_LOADENS4_14ComposedLayoutINS4_7SwizzleILi3ELi4ELi3EEENS4_18smem_ptr_flag_bitsILi8EEENSX_INS5_IJSE_NSA_ILi8EEEEEENS5_IJSB_SE_EEEEEEEvNS4_8identityES14_NS15_IS17_S19_NSX_INS5_IJS1A_SE_EEENS5_IJSE_SB_EEEEEEEvS1F_EENS_8epilogue10collective18CollectiveEpilogueINS1L_23Sm100TmaWarpSpecializedILi4ELi2ELi64ELb0ELb0EEEJSG_NS5_IJNSX_ISE_SB_EENSX_INSA_ILi64EEESB_EEEEESH_SJ_SH_SJ_NS1L_6fusion15FusionCallbacksIS1P_NS1U_17LinearCombinationISH_fSH_fLNS_15FloatRoundStyleE2EEESG_S1T_JEEENS4_5SM1004TMEM4LOAD26SM100_TMEM_LOAD_32dp32b64xES14_NS15_INS16_ILi2ELi4ELi3EEES19_NSX_INS5_IJS1A_S1R_EEENS5_IJS1R_SB_EEEEEEENS4_39AutoVectorizingCopyWithAssumedAlignmentILi128EEENS4_14SM90_TMA_STOREES28_S2A_S2A_EEEvvEEEEvNT_6ParamsE,(.L_x_164 - _ZN7cutlass13device_kernelINS_4gemm6kernel13GemmUniversalIN4cute5tupleIJiiiiEEENS1_10collective13CollectiveMmaINS1_35MainloopSm100TmaUmmaWarpSpecializedILi3ELi2ELi2ENS5_IJNS4_1CILi1EEESB_SB_EEEEENS5_IJNSA_ILi128EEENSA_ILi256EEESE_EEENS_12float_e5m2_tENS5_IJSB_llEEESH_NS5_IJlSB_lEEENS4_8TiledMMAINS4_8MMA_AtomIJNS4_10MMA_TraitsINS4_19SM100_MMA_F8F6F4_SSEJSH_SH_fSE_SF_NS4_17integral_constantINS4_4UMMA5MajorELSQ_1EEENSO_ISQ_LSQ_0EEENSO_INSP_7ScaleInELST_0EEESU_EEEEEENS4_6LayoutISC_NS5_IJNSA_ILi0EEESY_SY_EEEEENS5_IJNS4_10UnderscoreES11_S11_EEEEENS4_13SM90_TMA_LOADENS4_14ComposedLayoutINS4_7SwizzleILi3ELi4ELi3EEENS4_18smem_ptr_flag_bitsILi8EEENSX_INS5_IJSE_NSA_ILi8EEEEEENS5_IJSB_SE_EEEEEEEvNS4_8identityES14_NS15_IS17_S19_NSX_INS5_IJS1A_SE_EEENS5_IJSE_SB_EEEEEEEvS1F_EENS_8epilogue10collective18CollectiveEpilogueINS1L_23Sm100TmaWarpSpecializedILi4ELi2ELi64ELb0ELb0EEEJSG_NS5_IJNSX_ISE_SB_EENSX_INSA_ILi64EEESB_EEEEESH_SJ_SH_SJ_NS1L_6fusion15FusionCallbacksIS1P_NS1U_17LinearCombinationISH_fSH_fLNS_15FloatRoundStyleE2EEESG_S1T_JEEENS4_5SM1004TMEM4LOAD26SM100_TMEM_LOAD_32dp32b64xES14_NS15_INS16_ILi2ELi4ELi3EEES19_NSX_INS5_IJS1A_S1R_EEENS5_IJS1R_SB_EEEEEEENS4_39AutoVectorizingCopyWithAssumedAlignmentILi128EEENS4_14SM90_TMA_STOREES28_S2A_S2A_EEEvvEEEEvNT_6ParamsE)
        .other          _ZN7cutlass13device_kernelINS_4gemm6kernel13GemmUniversalIN4cute5tupleIJiiiiEEENS1_10collective13CollectiveMmaINS1_35MainloopSm100TmaUmmaWarpSpecializedILi3ELi2ELi2ENS5_IJNS4_1CILi1EEESB_SB_EEEEENS5_IJNSA_ILi128EEENSA_ILi256EEESE_EEENS_12float_e5m2_tENS5_IJSB_llEEESH_NS5_IJlSB_lEEENS4_8TiledMMAINS4_8MMA_AtomIJNS4_10MMA_TraitsINS4_19SM100_MMA_F8F6F4_SSEJSH_SH_fSE_SF_NS4_17integral_constantINS4_4UMMA5MajorELSQ_1EEENSO_ISQ_LSQ_0EEENSO_INSP_7ScaleInELST_0EEESU_EEEEEENS4_6LayoutISC_NS5_IJNSA_ILi0EEESY_SY_EEEEENS5_IJNS4_10UnderscoreES11_S11_EEEEENS4_13SM90_TMA_LOADENS4_14ComposedLayoutINS4_7SwizzleILi3ELi4ELi3EEENS4_18smem_ptr_flag_bitsILi8EEENSX_INS5_IJSE_NSA_ILi8EEEEEENS5_IJSB_SE_EEEEEEEvNS4_8identityES14_NS15_IS17_S19_NSX_INS5_IJS1A_SE_EEENS5_IJSE_SB_EEEEEEEvS1F_EENS_8epilogue10collective18CollectiveEpilogueINS1L_23Sm100TmaWarpSpecializedILi4ELi2ELi64ELb0ELb0EEEJSG_NS5_IJNSX_ISE_SB_EENSX_INSA_ILi64EEESB_EEEEESH_SJ_SH_SJ_NS1L_6fusion15FusionCallbacksIS1P_NS1U_17LinearCombinationISH_fSH_fLNS_15FloatRoundStyleE2EEESG_S1T_JEEENS4_5SM1004TMEM4LOAD26SM100_TMEM_LOAD_32dp32b64xES14_NS15_INS16_ILi2ELi4ELi3EEES19_NSX_INS5_IJS1A_S1R_EEENS5_IJS1R_SB_EEEEEEENS4_39AutoVectorizingCopyWithAssumedAlignmentILi128EEENS4_14SM90_TMA_STOREES28_S2A_S2A_EEEvvEEEEvNT_6ParamsE,@"STO_CUDA_ENTRY STV_DEFAULT"
_ZN7cutlass13device_kernelINS_4gemm6kernel13GemmUniversalIN4cute5tupleIJiiiiEEENS1_10collective13CollectiveMmaINS1_35MainloopSm100TmaUmmaWarpSpecializedILi3ELi2ELi2ENS5_IJNS4_1CILi1EEESB_SB_EEEEENS5_IJNSA_ILi128EEENSA_ILi256EEESE_EEENS_12float_e5m2_tENS5_IJSB_llEEESH_NS5_IJlSB_lEEENS4_8TiledMMAINS4_8MMA_AtomIJNS4_10MMA_TraitsINS4_19SM100_MMA_F8F6F4_SSEJSH_SH_fSE_SF_NS4_17integral_constantINS4_4UMMA5MajorELSQ_1EEENSO_ISQ_LSQ_0EEENSO_INSP_7ScaleInELST_0EEESU_EEEEEENS4_6LayoutISC_NS5_IJNSA_ILi0EEESY_SY_EEEEENS5_IJNS4_10UnderscoreES11_S11_EEEEENS4_13SM90_TMA_LOADENS4_14ComposedLayoutINS4_7SwizzleILi3ELi4ELi3EEENS4_18smem_ptr_flag_bitsILi8EEENSX_INS5_IJSE_NSA_ILi8EEEEEENS5_IJSB_SE_EEEEEEEvNS4_8identityES14_NS15_IS17_S19_NSX_INS5_IJS1A_SE_EEENS5_IJSE_SB_EEEEEEEvS1F_EENS_8epilogue10collective18CollectiveEpilogueINS1L_23Sm100TmaWarpSpecializedILi4ELi2ELi64ELb0ELb0EEEJSG_NS5_IJNSX_ISE_SB_EENSX_INSA_ILi64EEESB_EEEEESH_SJ_SH_SJ_NS1L_6fusion15FusionCallbacksIS1P_NS1U_17LinearCombinationISH_fSH_fLNS_15FloatRoundStyleE2EEESG_S1T_JEEENS4_5SM1004TMEM4LOAD26SM100_TMEM_LOAD_32dp32b64xES14_NS15_INS16_ILi2ELi4ELi3EEES19_NSX_INS5_IJS1A_S1R_EEENS5_IJS1R_SB_EEEEEEENS4_39AutoVectorizingCopyWithAssumedAlignmentILi128EEENS4_14SM90_TMA_STOREES28_S2A_S2A_EEEvvEEEEvNT_6ParamsE:
[----:B------:R-:W1:Y:S01]  /*0000*/  LDC R1, c[0x0][0x37c] ;  /* 0x0000df00ff017b82 */ /* 0x000e620000000800 */
[----:B------:R-:W2:Y:S01]  /*0010*/  S2R R185, SR_TID.X ;  /* 0x0000000000b97919 */ /* 0x000ea20000002100 */
[----:B------:R-:W3:Y:S01]  /*0020*/  LDCU.64 UR4, c[0x0][0x890] ;  /* 0x00011200ff0477ac */ /* 0x000ee20008000a00 */
[----:B------:R-:W-:Y:S02]  /*0030*/  PRMT R171, RZ, 0x7610, R171 ;  /* 0x00007610ffab7816 */ /* 0x000fe400000000ab */
[----:B------:R-:W-:Y:S01]  /*0040*/  ELECT P5, URZ, PT ;  /* 0x0000000000ff782f */ /* 0x000fe200038a0000 */
[----:B------:R-:W4:Y:S01]  /*0050*/  LDCU.64 UR46, c[0x0][0x358] ;  /* 0x00006b00ff2e77ac */ /* 0x000f220008000a00 */
[----:B---3--:R-:W-:-:S04]  /*0060*/  UISETP.NE.U32.AND UP0, UPT, UR4, URZ, UPT ;  /* 0x000000ff0400728c */ /* 0x008fc8000bf05070 */
[----:B------:R-:W-:Y:S01]  /*0070*/  UISETP.NE.AND.EX UP0, UPT, UR5, URZ, UPT, UP0 ;  /* 0x000000ff0500728c */ /* 0x000fe2000bf05300 */
[----:B--2---:R-:W-:-:S05]  /*0080*/  SHF.R.U32.HI R173, RZ, 0x5, R185 ;  /* 0x00000005ffad7819 */ /* 0x004fca00000116b9 */
[----:B------:R-:W2:Y:S02]  /*0090*/  SHFL.IDX PT, R0, R173, RZ, 0x1f ;  /* 0x00001fffad007589 */ /* 0x000ea400000e0000 */
[----:B--2---:R-:W-:Y:S01]  /*00a0*/  R2UR UR8, R0 ;  /* 0x00000000000872ca */ /* 0x004fe200000e0000 */
[----:B-1--4-:R-:W-:-:S14]  /*00b0*/  BRA.U UP0, `(.L_x_0) ;  /* 0x00000001002c7547 */ /* 0x012fdc000b800000 */
[----:B------:R-:W1:Y:S02]  /*00c0*/  LDCU.64 UR6, c[0x0][0x888] ;  /* 0x00011100ff0677ac */ /* 0x000e640008000a00 */
[----:B-1----:R-:W-:-:S04]  /*00d0*/  UISETP.NE.U32.AND UP0, UPT, UR6, URZ, UPT ;  /* 0x000000ff0600728c */ /* 0x002fc8000bf05070 */
[----:B------:R-:W-:-:S09]  /*00e0*/  UISETP.NE.AND.EX UP0, UPT, UR7, URZ, UPT, UP0 ;  /* 0x000000ff0700728c */ /* 0x000fd2000bf05300 */
[----:B------:R-:W-:Y:S05]  /*00f0*/  BRA.U !UP0, `(.L_x_1) ;  /* 0x0000000108107547 */ /* 0x000fea000b800000 */
[----:B------:R-:W1:Y:S02]  /*0100*/  LDC.64 R2, c[0x0][0x888] ;  /* 0x00022200ff027b82 */ /* 0x000e640000000a00 */
[----:B-1----:R1:W5:Y:S01]  /*0110*/  LDG.E R81, desc[UR46][R2.64] ;  /* 0x0000002e02517981 */ /* 0x002362000c1e1900 */
[----:B------:R-:W-:Y:S01]  /*0120*/  HFMA2 R171, -RZ, RZ, 0, 5.9604644775390625e-08 ;  /* 0x00000001ffab7431 */ /* 0x000fe200000001ff */
[----:B------:R-:W-:Y:S05]  /*0130*/  BRA `(.L_x_0) ;  /* 0x00000000000c7947 */ /* 0x000fea0003800000 */
.L_x_1:
[----:B------:R-:W1:Y:S01]  /*0140*/  LDCU UR6, c[0x0][0x880] ;  /* 0x00011000ff0677ac */ /* 0x000e620008000800 */
[----:B------:R-:W-:Y:S01]  /*0150*/  HFMA2 R171, -RZ, RZ, 0, 5.9604644775390625e-08 ;  /* 0x00000001ffab7431 */ /* 0x000fe200000001ff */
[----:B-1----:R-:W-:-:S07]  /*0160*/  MOV R81, UR6 ;  /* 0x0000000600517c02 */ /* 0x002fce0008000f00 */
.L_x_0:
[----:B------:R-:W2:Y:S02]  /*0170*/  LDCU.64 UR6, c[0x0][0x8b0] ;  /* 0x00011600ff0677ac */ /* 0x000ea40008000a00 */
[----:B--2---:R-:W-:-:S04]  /*0180*/  UISETP.NE.U32.AND UP0, UPT, UR6, URZ, UPT ;  /* 0x000000ff0600728c */ /* 0x004fc8000bf05070 */
[----:B------:R-:W-:-:S09]  /*0190*/  UISETP.NE.AND.EX UP0, UPT, UR7, URZ, UPT, UP0 ;  /* 0x000000ff0700728c */ /* 0x000fd2000bf05300 */
[----:B------:R-:W-:Y:S05]  /*01a0*/  BRA.U UP0, `(.L_x_2) ;  /* 0x0000000100247547 */ /* 0x000fea000b800000 */
[----:B------:R-:W2:Y:S02]  /*01b0*/  LDCU.64 UR6, c[0x0][0x8a8] ;  /* 0x00011500ff0677ac */ /* 0x000ea40008000a00 */
[----:B--2---:R-:W-:-:S04]  /*01c0*/  UISETP.NE.U32.AND UP0, UPT, UR6, URZ, UPT ;  /* 0x000000ff0600728c */ /* 0x004fc8000bf05070 */
[----:B------:R-:W-:-:S09]  /*01d0*/  UISETP.NE.AND.EX UP0, UPT, UR7, URZ, UPT, UP0 ;  /* 0x000000ff0700728c */ /* 0x000fd2000bf05300 */
[----:B------:R-:W-:Y:S05]  /*01e0*/  BRA.U !UP0, `(.L_x_3) ;  /* 0x00000001080c7547 */ /* 0x000fea000b800000 */
[----:B------:R-:W2:Y:S02]  /*01f0*/  LDC.64 R78, c[0x0][0x8a8] ;  /* 0x00022a00ff4e7b82 */ /* 0x000ea40000000a00 */
[----:B--2---:R2:W5:Y:S01]  /*0200*/  LDG.E R78, desc[UR46][R78.64] ;  /* 0x0000002e4e4e7981 */ /* 0x004562000c1e1900 */
[----:B------:R-:W-:Y:S05]  /*0210*/  BRA `(.L_x_2) ;  /* 0x0000000000087947 */ /* 0x000fea0003800000 */
.L_x_3:
[----:B------:R-:W2:Y:S02]  /*0220*/  LDCU UR6, c[0x0][0x8a0] ;  /* 0x00011400ff0677ac */ /* 0x000ea40008000800 */
[----:B--2---:R-:W-:Y:S02]  /*0230*/  MOV R78, UR6 ;  /* 0x00000006004e7c02 */ /* 0x004fe40008000f00 */
.L_x_2:
[----:B------:R-:W-:Y:S01]  /*0240*/  IMAD.U32 R0, RZ, RZ, UR8 ;  /* 0x00000008ff007e24 */ /* 0x000fe2000f8e00ff */
[----:B------:R-:W-:Y:S04]  /*0250*/  BSSY.RECONVERGENT B0, `(.L_x_4) ;  /* 0x000000c000007945 */ /* 0x000fe80003800200 */
[C---:B------:R-:W-:Y:S02]  /*0260*/  ISETP.NE.OR P1, PT, R0.reuse, 0x1, !P5 ;  /* 0x000000010000780c */ /* 0x040fe40006f25670 */
[----:B------:R-:W-:-:S11]  /*0270*/  ISETP.NE.OR P0, PT, R0, 0x3, !P5 ;  /* 0x000000030000780c */ /* 0x000fd60006f05670 */
[----:B------:R-:W-:Y:S05]  /*0280*/  @P1 BRA `(.L_x_5) ;  /* 0x0000000000201947 */ /* 0x000fea0003800000 */
[----:B------:R-:W3:Y:S02]  /*0290*/  LDCU.64 UR6, c[0x0][0x348] ;  /* 0x00006900ff0677ac */ /* 0x000ee40008000a00 */
[----:B---3--:R-:W-:Y:S02]  /*02a0*/  UIADD3 UR10, UP1, UPT, UR6, 0x80, URZ ;  /* 0x00000080060a7890 */ /* 0x008fe4000ff3e0ff */
[----:B------:R-:W-:Y:S02]  /*02b0*/  UIADD3 UR6, UP0, UPT, UR6, 0x180, URZ ;  /* 0x0000018006067890 */ /* 0x000fe4000ff1e0ff */
[----:B------:R-:W-:Y:S02]  /*02c0*/  UIADD3.X UR11, UPT, UPT, URZ, UR7, URZ, UP1, !UPT ;  /* 0x00000007ff0b7290 */ /* 0x000fe40008ffe4ff */
[----:B------:R-:W-:-:S07]  /*02d0*/  UIADD3.X UR7, UPT, UPT, URZ, UR7, URZ, UP0, !UPT ;  /* 0x00000007ff077290 */ /* 0x000fce00087fe4ff */
[----:B------:R3:W-:Y:S02]  /*02e0*/  UTMACCTL.PF [UR10] ;  /* 0x000000000a0079b9 */ /* 0x0007e40008040000 */
[----:B------:R3:W-:Y:S02]  /*02f0*/  UTMACCTL.PF [UR6] ;  /* 0x00000000060079b9 */ /* 0x0007e40008040000 */
[----:B---3--:R-:W-:Y:S01]  /*0300*/  NOP ;  /* 0x0000000000007918 */ /* 0x008fe20000000000 */
.L_x_5:
[----:B------:R-:W-:Y:S05]  /*0310*/  BSYNC.RECONVERGENT B0 ;  /* 0x0000000000007941 */ /* 0x000fea0003800200 */
.L_x_4:
[----:B------:R-:W-:Y:S04]  /*0320*/  BSSY.RECONVERGENT B0, `(.L_x_6) ;  /* 0x000000a000007945 */ /* 0x000fe80003800200 */
        /* <DEDUP_REMOVED lines=9> */
.L_x_7:
[----:B------:R-:W-:Y:S05]  /*03c0*/  BSYNC.RECONVERGENT B0 ;  /* 0x0000000000007941 */ /* 0x000fea0003800200 */
.L_x_6:
[----:B------:R-:W3:Y:S01]  /*03d0*/  LDCU.64 UR6, c[0x0][0x888] ;  /* 0x00011100ff0677ac */ /* 0x000ee20008000a00 */
[----:B------:R-:W-:Y:S02]  /*03e0*/  UISETP.EQ.U32.AND UP1, UPT, UR4, URZ, UPT ;  /* 0x000000ff0400728c */ /* 0x000fe4000bf22070 */
[----:B------:R-:W-:Y:S02]  /*03f0*/  UPLOP3.LUT UP2, UPT, UPT, UPT, UPT, 0x80, 0x8 ;  /* 0x000000000008789c */ /* 0x000fe40003f4f070 */
[----:B---3--:R-:W-:-:S04]  /*0400*/  UISETP.NE.U32.AND UP0, UPT, UR6, URZ, UPT ;  /* 0x000000ff0600728c */ /* 0x008fc8000bf05070 */
[----:B------:R-:W-:-:S04]  /*0410*/  UISETP.NE.AND.EX UP0, UPT, UR7, URZ, UPT, UP0 ;  /* 0x000000ff0700728c */ /* 0x000fc8000bf05300 */
[----:B------:R-:W-:-:S04]  /*0420*/  UISETP.EQ.OR.EX UP3, UPT, UR5, URZ, !UP0, UP1 ;  /* 0x000000ff0500728c */ /* 0x000fc8000c762710 */
[----:B------:R-:W-:-:S05]  /*0430*/  UP2UR UR50, UPR, URZ, 0x8 ;  /* 0x00000008ff327883 */ /* 0x000fca0008000000 */
[----:B------:R-:W-:Y:S07]  /*0440*/  BRA.U !UP3, `(.L_x_8) ;  /* 0x000000010b207547 */ /* 0x000fee000b800000 */
[----:B------:R-:W-:Y:S01]  /*0450*/  UISETP.NE.U32.AND UP2, UPT, UR4, URZ, UPT ;  /* 0x000000ff0400728c */ /* 0x000fe2000bf45070 */
[----:B-----5:R-:W-:Y:S01]  /*0460*/  FSETP.NEU.AND P0, PT, R81, RZ, PT ;  /* 0x000000ff5100720b */ /* 0x020fe20003f0d000 */
[----:B------:R-:W-:Y:S02]  /*0470*/  USEL UR4, URZ, 0xffffffff, UP0 ;  /* 0xffffffffff047887 */ /* 0x000fe40008000000 */
[----:B------:R-:W-:-:S10]  /*0480*/  UISETP.NE.AND.EX UP2, UPT, UR5, URZ, UPT, UP2 ;  /* 0x000000ff0500728c */ /* 0x000fd4000bf45320 */
[----:B------:R-:W-:Y:S01]  /*0490*/  VOTEU.ANY UP1, P0 ;  /* 0x0000000000ff7886 */ /* 0x000fe20000020100 */
[----:B------:R-:W-:-:S04]  /*04a0*/  @!UP2 USEL UR4, URZ, 0xffffffff, UP1 ;  /* 0xffffffffff04a887 */ /* 0x000fc80008800000 */
[----:B------:R-:W-:-:S04]  /*04b0*/  ULOP3.LUT UR4, UR4, 0x1, URZ, 0xc0, !UPT ;  /* 0x0000000104047892 */ /* 0x000fc8000f8ec0ff */
[----:B------:R-:W-:-:S11]  /*04c0*/  UISETP.NE.U32.AND UP2, UPT, UR4, 0x1, UPT ;  /* 0x000000010400788c */ /* 0x000fd6000bf45070 */
.L_x_8:
[----:B-1----:R-:W1:Y:S01]  /*04d0*/  SHFL.IDX PT, R2, R173, RZ, 0x1f ;  /* 0x00001fffad027589 */ /* 0x002e6200000e0000 */
[----:B------:R-:W-:-:S04]  /*04e0*/  UISETP.NE.AND UP1, UPT, UR8, 0x2, UPT ;  /* 0x000000020800788c */ /* 0x000fc8000bf25270 */
[----:B------:R-:W-:Y:S01]  /*04f0*/  USEL UR6, URZ, 0x1, UP1 ;  /* 0x00000001ff067887 */ /* 0x000fe20008800000 */
[----:B-1----:R-:W-:-:S13]  /*0500*/  ISETP.NE.AND P0, PT, R2, RZ, PT ;  /* 0x000000ff0200720c */ /* 0x002fda0003f05270 */
[----:B------:R-:W-:Y:S05]  /*0510*/  @P0 BRA `(.L_x_9) ;  /* 0x0000000000400947 */ /* 0x000fea0003800000 */
[----:B------:R-:W1:Y:S01]  /*0520*/  S2UR UR5, SR_CgaCtaId ;  /* 0x00000000000579c3 */ /* 0x000e620000008800 */
[----:B------:R-:W-:Y:S01]  /*0530*/  UMOV UR7, 0x400 ;  /* 0x0000040000077882 */ /* 0x000fe20000000000 */
[----:B------:R-:W-:Y:S01]  /*0540*/  UMOV UR4, 0x1 ;  /* 0x0000000100047882 */ /* 0x000fe20000000000 */
[----:B------:R-:W-:Y:S01]  /*0550*/  ELECT P0, URZ, PT ;  /* 0x0000000000ff782f */ /* 0x000fe20003800000 */
[----:B------:R-:W-:-:S04]  /*0560*/  UIADD3 UR10, UPT, UPT, -UR4, 0x100000, URZ ;  /* 0x00100000040a7890 */ /* 0x000fc8000fffe1ff */
[----:B------:R-:W-:Y:S02]  /*0570*/  USHF.L.U32 UR11, UR10, 0xb, URZ ;  /* 0x0000000b0a0b7899 */ /* 0x000fe400080006ff */
[----:B------:R-:W-:Y:S02]  /*0580*/  USHF.L.U32 UR10, UR10, 0x1, URZ ;  /* 0x000000010a0a7899 */ /* 0x000fe400080006ff */
[----:B-1----:R-:W-:Y:S01]  /*0590*/  ULEA UR5, UR5, UR7, 0x18 ;  /* 0x0000000705057291 */ /* 0x002fe2000f8ec0ff */
[----:B------:R-:W1:Y:S11]  /*05a0*/  FENCE.VIEW.ASYNC.S ;  /* 0x00000000000073c6 */ /* 0x000e760000000000 */
[----:B-1----:R1:W3:Y:S01]  /*05b0*/  SYNCS.EXCH.64 URZ, [UR5], UR10 ;  /* 0x0000000a05ff75b2 */ /* 0x0022e20008000100 */
[----:B------:R1:W4:Y:S01]  /*05c0*/  SYNCS.EXCH.64 URZ, [UR5+0x18], UR10 ;  /* 0x0000180a05ff75b2 */ /* 0x0003220008000100 */
[----:B------:R1:W1:Y:S01]  /*05d0*/  SYNCS.EXCH.64 URZ, [UR5+0x8], UR10 ;  /* 0x0000080a05ff75b2 */ /* 0x0002620008000100 */
[----:B------:R1:W1:Y:S01]  /*05e0*/  SYNCS.EXCH.64 URZ, [UR5+0x20], UR10 ;  /* 0x0000200a05ff75b2 */ /* 0x0002620008000100 */
[----:B------:R1:W1:Y:S01]  /*05f0*/  SYNCS.EXCH.64 URZ, [UR5+0x10], UR10 ;  /* 0x0000100a05ff75b2 */ /* 0x0002620008000100 */
[----:B------:R1:W1:Y:S01]  /*0600*/  SYNCS.EXCH.64 URZ, [UR5+0x28], UR10 ;  /* 0x0000280a05ff75b2 */ /* 0x0002620008000100 */
[----:B------:R-:W-:Y:S01]  /*0610*/  NOP ;  /* 0x0000000000007918 */ /* 0x000fe20000000000 */
.L_x_9:
[----:B------:R-:W2:Y:S01]  /*0620*/  SHFL.IDX PT, R2, R173, RZ, 0x1f ;  /* 0x00001fffad027589 */ /* 0x000ea200000e0000 */
[----:B------:R-:W-:Y:S01]  /*0630*/  NOP ;  /* 0x0000000000007918 */ /* 0x000fe20000000000 */
[----:B--2---:R-:W-:-:S13]  /*0640*/  ISETP.NE.AND P0, PT, R2, 0x1, PT ;  /* 0x000000010200780c */ /* 0x004fda0003f05270 */
[----:B------:R-:W-:Y:S05]  /*0650*/  @P0 BRA `(.L_x_10) ;  /* 0x0000000000580947 */ /* 0x000fea0003800000 */
[----:B------:R-:W2:Y:S01]  /*0660*/  S2UR UR7, SR_CgaCtaId ;  /* 0x00000000000779c3 */ /* 0x000ea20000008800 */
[----:B------:R-:W-:Y:S01]  /*0670*/  UMOV UR9, 0x400 ;  /* 0x0000040000097882 */ /* 0x000fe20000000000 */
[----:B-1----:R-:W-:Y:S01]  /*0680*/  UMOV UR5, 0x20 ;  /* 0x0000002000057882 */ /* 0x002fe20000000000 */
[----:B------:R-:W-:Y:S01]  /*0690*/  UMOV UR4, 0x80 ;  /* 0x0000008000047882 */ /* 0x000fe20000000000 */
[----:B------:R-:W-:-:S04]  /*06a0*/  UIADD3 UR10, UPT, UPT, -UR5, 0x100000, URZ ;  /* 0x00100000050a7890 */ /* 0x000fc8000fffe1ff */
[----:B------:R-:W-:Y:S02]  /*06b0*/  USHF.L.U32 UR11, UR10, 0xb, URZ ;  /* 0x0000000b0a0b7899 */ /* 0x000fe400080006ff */
[----:B------:R-:W-:Y:S02]  /*06c0*/  USHF.L.U32 UR10, UR10, 0x1, URZ ;  /* 0x000000010a0a7899 */ /* 0x000fe400080006ff */
[----:B------:R-:W-:-:S04]  /*06d0*/  UIADD3 UR4, UPT, UPT, -UR4, 0x100000, URZ ;  /* 0x0010000004047890 */ /* 0x000fc8000fffe1ff */
[----:B------:R-:W-:Y:S02]  /*06e0*/  USHF.L.U32 UR5, UR4, 0xb, URZ ;  /* 0x0000000b04057899 */ /* 0x000fe400080006ff */
[----:B------:R-:W-:Y:S01]  /*06f0*/  USHF.L.U32 UR4, UR4, 0x1, URZ ;  /* 0x0000000104047899 */ /* 0x000fe200080006ff */
[----:B------:R-:W-:Y:S01]  /*0700*/  ELECT P0, URZ, PT ;  /* 0x0000000000ff782f */ /* 0x000fe20003800000 */
[----:B--2---:R-:W-:Y:S01]  /*0710*/  ULEA UR7, UR7, UR9, 0x18 ;  /* 0x0000000907077291 */ /* 0x004fe2000f8ec0ff */
[----:B------:R-:W1:Y:S11]  /*0720*/  FENCE.VIEW.ASYNC.S ;  /* 0x00000000000073c6 */ /* 0x000e760000000000 */
[----:B-1----:R2:W1:Y:S01]  /*0730*/  SYNCS.EXCH.64 URZ, [UR7+0x30], UR10 ;  /* 0x0000300a07ff75b2 */ /* 0x0024620008000100 */
[----:B------:R2:W1:Y:S01]  /*0740*/  SYNCS.EXCH.64 URZ, [UR7+0x50], UR4 ;  /* 0x0000500407ff75b2 */ /* 0x0004620008000100 */
[----:B------:R2:W1:Y:S01]  /*0750*/  SYNCS.EXCH.64 URZ, [UR7+0x38], UR10 ;  /* 0x0000380a07ff75b2 */ /* 0x0004620008000100 */
[----:B------:R2:W1:Y:S01]  /*0760*/  SYNCS.EXCH.64 URZ, [UR7+0x58], UR4 ;  /* 0x0000580407ff75b2 */ /* 0x0004620008000100 */
[----:B------:R2:W1:Y:S01]  /*0770*/  SYNCS.EXCH.64 URZ, [UR7+0x40], UR10 ;  /* 0x0000400a07ff75b2 */ /* 0x0004620008000100 */
[----:B------:R2:W1:Y:S01]  /*0780*/  SYNCS.EXCH.64 URZ, [UR7+0x60], UR4 ;  /* 0x0000600407ff75b2 */ /* 0x0004620008000100 */
[----:B------:R2:W1:Y:S01]  /*0790*/  SYNCS.EXCH.64 URZ, [UR7+0x48], UR10 ;  /* 0x0000480a07ff75b2 */ /* 0x0004620008000100 */
[----:B------:R2:W1:Y:S02]  /*07a0*/  SYNCS.EXCH.64 URZ, [UR7+0x68], UR4 ;  /* 0x0000680407ff75b2 */ /* 0x0004640008000100 */
[----:B--2---:R-:W-:Y:S01]  /*07b0*/  NOP ;  /* 0x0000000000007918 */ /* 0x004fe20000000000 */
.L_x_10:
[----:B------:R-:W2:Y:S01]  /*07c0*/  SHFL.IDX PT, R2, R173, RZ, 0x1f ;  /* 0x00001fffad027589 */ /* 0x000ea200000e0000 */
[----:B------:R-:W-:Y:S01]  /*07d0*/  NOP ;  /* 0x0000000000007918 */ /* 0x000fe20000000000 */
[----:B--2---:R-:W-:-:S13]  /*07e0*/  ISETP.NE.AND P0, PT, R2, 0x3, PT ;  /* 0x000000030200780c */ /* 0x004fda0003f05270 */
[----:B------:R-:W-:Y:S05]  /*07f0*/  @P0 BRA `(.L_x_11) ;  /* 0x0000000000300947 */ /* 0x000fea0003800000 */
[----:B-1----:R-:W1:Y:S01]  /*0800*/  S2UR UR5, SR_CgaCtaId ;  /* 0x00000000000579c3 */ /* 0x002e620000008800 */
        /* <DEDUP_REMOVED lines=8> */
[----:B-1----:R2:W1:Y:S01]  /*0890*/  SYNCS.EXCH.64 URZ, [UR5+0x70], UR10 ;  /* 0x0000700a05ff75b2 */ /* 0x0024620008000100 */
[----:B------:R2:W1:Y:S02]  /*08a0*/  SYNCS.EXCH.64 URZ, [UR5+0x78], UR10 ;  /* 0x0000780a05ff75b2 */ /* 0x0004640008000100 */
[----:B--2---:R-:W-:Y:S01]  /*08b0*/  NOP ;  /* 0x0000000000007918 */ /* 0x004fe20000000000 */
.L_x_11:
[----:B------:R-:W2:Y:S01]  /*08c0*/  SHFL.IDX PT, R2, R173, RZ, 0x1f ;  /* 0x00001fffad027589 */ /* 0x000ea200000e0000 */
[----:B------:R-:W-:Y:S01]  /*08d0*/  NOP ;  /* 0x0000000000007918 */ /* 0x000fe20000000000 */
[----:B--2---:R-:W-:-:S13]  /*08e0*/  ISETP.NE.AND P0, PT, R2, 0x4, PT ;  /* 0x000000040200780c */ /* 0x004fda0003f05270 */
[----:B------:R-:W-:Y:S05]  /*08f0*/  @P0 BRA `(.L_x_12) ;  /* 0x00000000004c0947 */ /* 0x000fea0003800000 */
[----:B-1----:R-:W1:Y:S01]  /*0900*/  S2UR UR5, SR_CgaCtaId ;  /* 0x00000000000579c3 */ /* 0x002e620000008800 */
[----:B------:R-:W-:Y:S01]  /*0910*/  UMOV UR9, 0x100 ;  /* 0x0000010000097882 */ /* 0x000fe20000000000 */
[----:B------:R-:W-:Y:S01]  /*0920*/  UMOV UR7, 0x400 ;  /* 0x0000040000077882 */ /* 0x000fe20000000000 */
[----:B------:R-:W-:Y:S01]  /*0930*/  USEL UR9, UR9, 0xe0, UP2 ;  /* 0x000000e009097887 */ /* 0x000fe20009000000 */
[----:B------:R-:W-:Y:S01]  /*0940*/  UMOV UR4, 0x1 ;  /* 0x0000000100047882 */ /* 0x000fe20000000000 */
[----:B------:R-:W-:Y:S01]  /*0950*/  ELECT P0, URZ, PT ;  /* 0x0000000000ff782f */ /* 0x000fe20003800000 */
[----:B------:R-:W-:-:S04]  /*0960*/  UIADD3 UR10, UPT, UPT, -UR4, 0x100000, URZ ;  /* 0x00100000040a7890 */ /* 0x000fc8000fffe1ff */
[----:B------:R-:W-:Y:S02]  /*0970*/  USHF.L.U32 UR11, UR10, 0xb, URZ ;  /* 0x0000000b0a0b7899 */ /* 0x000fe400080006ff */
[----:B------:R-:W-:Y:S02]  /*0980*/  USHF.L.U32 UR10, UR10, 0x1, URZ ;  /* 0x000000010a0a7899 */ /* 0x000fe400080006ff */
[----:B------:R-:W-:-:S04]  /*0990*/  UIADD3 UR12, UPT, UPT, -UR9, 0x100000, URZ ;  /* 0x00100000090c7890 */ /* 0x000fc8000fffe1ff */
[----:B------:R-:W-:Y:S02]  /*09a0*/  USHF.L.U32 UR13, UR12, 0xb, URZ ;  /* 0x0000000b0c0d7899 */ /* 0x000fe400080006ff */
[----:B------:R-:W-:Y:S02]  /*09b0*/  USHF.L.U32 UR12, UR12, 0x1, URZ ;  /* 0x000000010c0c7899 */ /* 0x000fe400080006ff */
[----:B-1----:R-:W-:Y:S01]  /*09c0*/  ULEA UR5, UR5, UR7, 0x18 ;  /* 0x0000000705057291 */ /* 0x002fe2000f8ec0ff */
[----:B------:R-:W1:Y:S11]  /*09d0*/  FENCE.VIEW.ASYNC.S ;  /* 0x00000000000073c6 */ /* 0x000e760000000000 */
[----:B-1----:R2:W1:Y:S01]  /*09e0*/  SYNCS.EXCH.64 URZ, [UR5+0x80], UR10 ;  /* 0x0000800a05ff75b2 */ /* 0x0024620008000100 */
[----:B------:R2:W1:Y:S01]  /*09f0*/  SYNCS.EXCH.64 URZ, [UR5+0x90], UR12 ;  /* 0x0000900c05ff75b2 */ /* 0x0004620008000100 */
[----:B------:R2:W1:Y:S01]  /*0a00*/  SYNCS.EXCH.64 URZ, [UR5+0x88], UR10 ;  /* 0x0000880a05ff75b2 */ /* 0x0004620008000100 */
[----:B------:R2:W1:Y:S02]  /*0a10*/  SYNCS.EXCH.64 URZ, [UR5+0x98], UR12 ;  /* 0x0000980c05ff75b2 */ /* 0x0004640008000100 */
[----:B--2---:R-:W-:Y:S01]  /*0a20*/  NOP ;  /* 0x0000000000007918 */ /* 0x004fe20000000000 */
.L_x_12:
        /* <DEDUP_REMOVED lines=20> */
[----:B------:R2:W1:Y:S02]  /*0b70*/  SYNCS.EXCH.64 URZ, [UR7+0xb8], UR4 ;  /* 0x0000b80407ff75b2 */ /* 0x0004640008000100 */
[----:B--2---:R-:W-:Y:S01]  /*0b80*/  NOP ;  /* 0x0000000000007918 */ /* 0x004fe20000000000 */
.L_x_13:
        /* <DEDUP_REMOVED lines=18> */
.L_x_14:
[----:B-1----:R-:W1:Y:S01]  /*0cb0*/  S2UR UR5, SR_CTAID.X ;  /* 0x00000000000579c3 */ /* 0x002e620000002500 */
[----:B------:R-:W-:-:S05]  /*0cc0*/  CS2R.32 R170, SR_CgaSize ;  /* 0x0000000000aa7805 */ /* 0x000fca0000008a00 */
[----:B------:R-:W-:-:S05]  /*0cd0*/  IMAD R170, R170, -0xa0, RZ ;  /* 0xffffff60aaaa7824 */ /* 0x000fca00078e02ff */
[----:B------:R-:W-:-:S14]  /*0ce0*/  R2UR UR9, R170 ;  /* 0x00000000aa0972ca */ /* 0x000fdc00000e0000 */
[----:B------:R-:W2:Y:S01]  /*0cf0*/  LDCU UR9, c[0x0][UR9+0x2b0] ;  /* 0x00005600090977ac */ /* 0x000ea20008000800 */
[----:B------:R-:W-:Y:S01]  /*0d00*/  NOP ;  /* 0x0000000000007918 */ /* 0x000fe20000000000 */
[----:B------:R-:W-:-:S05]  /*0d10*/  CS2R.32 R170, SR_CgaSize ;  /* 0x0000000000aa7805 */ /* 0x000fca0000008a00 */
[----:B------:R-:W-:-:S05]  /*0d20*/  IMAD R170, R170, -0xa0, RZ ;  /* 0xffffff60aaaa7824 */ /* 0x000fca00078e02ff */
[----:B------:R-:W-:-:S14]  /*0d30*/  R2UR UR7, R170 ;  /* 0x00000000aa0772ca */ /* 0x000fdc00000e0000 */
[----:B------:R-:W3:Y:S01]  /*0d40*/  LDCU UR7, c[0x0][UR7+0x2b4] ;  /* 0x00005680070777ac */ /* 0x000ee20008000800 */
[----:B------:R-:W4:Y:S08]  /*0d50*/  S2UR UR4, SR_CTAID.Y ;  /* 0x00000000000479c3 */ /* 0x000f300000002600 */
[----:B------:R-:W3:Y:S01]  /*0d60*/  LDC R9, c[0x0][0xb24] ;  /* 0x0002c900ff097b82 */ /* 0x000ee20000000800 */
[----:B-1----:R-:W-:-:S02]  /*0d70*/  I2FP.F32.U32 R5, UR5 ;  /* 0x0000000500057c45 */ /* 0x002fc40008201000 */
[----:B------:R-:W-:-:S05]  /*0d80*/  CS2R.32 R3, SR_CgaSize ;  /* 0x0000000000037805 */ /* 0x000fca0000008a00 */
[----:B------:R-:W-:-:S06]  /*0d90*/  IMAD R3, R3, -0xa0, RZ ;  /* 0xffffff6003037824 */ /* 0x000fcc00078e02ff */
[----:B------:R-:W1:Y:S01]  /*0da0*/  LDC R3, c[0x0][R3+0x2a0] ;  /* 0x0000a80003037b82 */ /* 0x000e620000000800 */
[----:B------:R-:W-:Y:S01]  /*0db0*/  MOV R21, UR5 ;  /* 0x0000000500157c02 */ /* 0x000fe20008000f00 */
[----:B--2---:R-:W-:Y:S01]  /*0dc0*/  FMUL R5, R5, UR9 ;  /* 0x0000000905057c20 */ /* 0x004fe20008400000 */
[----:B----4-:R-:W-:Y:S02]  /*0dd0*/  I2FP.F32.U32 R4, UR4 ;  /* 0x0000000400047c45 */ /* 0x010fe40008201000 */
[----:B------:R-:W-:-:S05]  /*0de0*/  CS2R.32 R2, SR_CgaSize ;  /* 0x0000000000027805 */ /* 0x000fca0000008a00 */
[----:B------:R-:W-:-:S06]  /*0df0*/  IMAD R2, R2, -0xa0, RZ ;  /* 0xffffff6002027824 */ /* 0x000fcc00078e02ff */
[----:B------:R-:W2:Y:S01]  /*0e00*/  LDC R2, c[0x0][R2+0x2a4] ;  /* 0x0000a90002027b82 */ /* 0x000ea20000000800 */
[----:B------:R-:W4:Y:S01]  /*0e10*/  F2I.U32.TRUNC.NTZ R170, R5 ;  /* 0x0000000500aa7305 */ /* 0x000f22000020f000 */
[----:B------:R-:W-:Y:S01]  /*0e20*/  MOV R20, UR4 ;  /* 0x0000000400147c02 */ /* 0x000fe20008000f00 */
[----:B---3--:R-:W-:-:S05]  /*0e30*/  FMUL R4, R4, UR7 ;  /* 0x0000000704047c20 */ /* 0x008fca0008400000 */
[----:B------:R-:W-:Y:S01]  /*0e40*/  BAR.SYNC.DEFER_BLOCKING 0x0 ;  /* 0x0000000000007b1d */ /* 0x000fe20000010000 */
[----:B------:R-:W-:-:S05]  /*0e50*/  ISETP.GE.AND P0, PT, R9, 0x1, PT ;  /* 0x000000010900780c */ /* 0x000fca0003f06270 */
[----:B------:R-:W3:Y:S02]  /*0e60*/  F2I.U32.TRUNC.NTZ R147, R4 ;  /* 0x0000000400937305 */ /* 0x000ee4000020f000 */
[----:B------:R-:W2:Y:S01]  /*0e70*/  S2UR UR36, SR_CTAID.Z ;  /* 0x00000000002479c3 */ /* 0x000ea20000002700 */
[----:B----4-:R-:W-:-:S05]  /*0e80*/  IADD3 R170, PT, PT, -R170, RZ, RZ ;  /* 0x000000ffaaaa7210 */ /* 0x010fca0007ffe1ff */
[----:B-1----:R-:W-:Y:S01]  /*0e90*/  IMAD R170, R3, R170, UR5 ;  /* 0x0000000503aa7e24 */ /* 0x002fe2000f8e02aa */
[----:B---3--:R-:W-:-:S05]  /*0ea0*/  IADD3 R147, PT, PT, -R147, RZ, RZ ;  /* 0x000000ff93937210 */ /* 0x008fca0007ffe1ff */
[----:B--2---:R-:W-:Y:S01]  /*0eb0*/  IMAD R147, R2, R147, UR4 ;  /* 0x0000000402937e24 */ /* 0x004fe2000f8e0293 */
[----:B------:R-:W-:Y:S06]  /*0ec0*/  @!P0 BRA `(.L_x_15) ;  /* 0x0000000000b88947 */ /* 0x000fec0003800000 */
[----:B------:R-:W1:Y:S01]  /*0ed0*/  LDC.64 R4, c[0x0][0xb18] ;  /* 0x0002c600ff047b82 */ /* 0x000e620000000a00 */
[----:B------:R-:W-:-:S07]  /*0ee0*/  ISETP.NE.AND P0, PT, R9, 0x1, PT ;  /* 0x000000010900780c */ /* 0x000fce0003f05270 */
[----:B------:R-:W2:Y:S08]  /*0ef0*/  LDC R10, c[0x0][0xb0c] ;  /* 0x0002c300ff0a7b82 */ /* 0x000eb00000000800 */
[----:B------:R-:W3:Y:S08]  /*0f00*/  LDC R11, c[0x0][0x370] ;  /* 0x0000dc00ff0b7b82 */ /* 0x000ef00000000800 */
[----:B------:R-:W4:Y:S01]  /*0f10*/  LDC R12, c[0x0][0x374] ;  /* 0x0000dd00ff0c7b82 */ /* 0x000f220000000800 */
[----:B-1----:R-:W-:-:S07]  /*0f20*/  ISETP.NE.AND P1, PT, R4, 0x1, PT ;  /* 0x000000010400780c */ /* 0x002fce0003f25270 */
[----:B------:R-:W3:Y:S01]  /*0f30*/  LDC.64 R6, c[0x0][0xb10] ;  /* 0x0002c400ff067b82 */ /* 0x000ee20000000a00 */
[----:B--2---:R-:W-:-:S07]  /*0f40*/  ISETP.NE.AND P2, PT, R10, 0x1, PT ;  /* 0x000000010a00780c */ /* 0x004fce0003f45270 */
[----:B------:R-:W1:Y:S08]  /*0f50*/  LDC R8, c[0x0][0xb20] ;  /* 0x0002c800ff087b82 */ /* 0x000e700000000800 */
[----:B------:R-:W2:Y:S01]  /*0f60*/  LDC.64 R2, c[0x0][0xb28] ;  /* 0x0002ca00ff027b82 */ /* 0x000ea20000000a00 */
[----:B----4-:R-:W-:-:S04]  /*0f70*/  IMAD.HI.U32 R13, R12, R5, RZ ;  /* 0x000000050c0d7227 */ /* 0x010fc800078e00ff */
[----:B------:R-:W-:-:S04]  /*0f80*/  IMAD.HI.U32 R5, R20, R5, RZ ;  /* 0x0000000514057227 */ /* 0x000fc800078e00ff */
[----:B---3--:R-:W-:-:S04]  /*0f90*/  IMAD.HI.U32 R14, R11, R6, RZ ;  /* 0x000000060b0e7227 */ /* 0x008fc800078e00ff */
[C---:B------:R-:W-:Y:S01]  /*0fa0*/  IMAD.HI.U32 R16, R21.reuse, R6, RZ ;  /* 0x0000000615107227 */ /* 0x040fe200078e00ff */
[-C--:B------:R-:W-:Y:S02]  /*0fb0*/  @P2 SHF.R.U32.HI R11, RZ, R7.reuse, R14 ;  /* 0x00000007ff0b2219 */ /* 0x080fe4000001160e */
[-C--:B-1----:R-:W-:Y:S02]  /*0fc0*/  @P1 SHF.R.U32.HI R12, RZ, R8.reuse, R13 ;  /* 0x00000008ff0c1219 */ /* 0x082fe4000001160d */
[----:B------:R-:W-:Y:S02]  /*0fd0*/  SHF.R.U32.HI R5, RZ, R8, R5 ;  /* 0x00000008ff057219 */ /* 0x000fe40000011605 */
[----:B------:R-:W-:Y:S02]  /*0fe0*/  SHF.R.U32.HI R16, RZ, R7, R16 ;  /* 0x00000007ff107219 */ /* 0x000fe40000011610 */
[----:B------:R-:W-:Y:S01]  /*0ff0*/  SEL R5, R20, R5, !P1 ;  /* 0x0000000514057207 */ /* 0x000fe20004800000 */
[----:B--2---:R-:W-:Y:S01]  /*1000*/  IMAD.HI.U32 R14, R12, R2, RZ ;  /* 0x000000020c0e7227 */ /* 0x004fe200078e00ff */
[----:B------:R-:W-:-:S02]  /*1010*/  SEL R7, R21, R16, !P2 ;  /* 0x0000001015077207 */ /* 0x000fc40005000000 */
[----:B------:R-:W-:Y:S01]  /*1020*/  IADD3 R13, PT, PT, -R5, RZ, RZ ;  /* 0x000000ff050d7210 */ /* 0x000fe20007ffe1ff */
[----:B------:R-:W-:Y:S01]  /*1030*/  IMAD.HI.U32 R6, R11, R2, RZ ;  /* 0x000000020b067227 */ /* 0x000fe200078e00ff */
[----:B------:R-:W-:-:S03]  /*1040*/  @P0 SHF.R.U32.HI R12, RZ, R3, R14 ;  /* 0x00000003ff0c0219 */ /* 0x000fc6000001160e */
[----:B------:R-:W-:Y:S01]  /*1050*/  IMAD R13, R4, R13, R20 ;  /* 0x0000000d040d7224 */ /* 0x000fe200078e0214 */
[----:B------:R-:W-:Y:S01]  /*1060*/  @P0 SHF.R.U32.HI R11, RZ, R3, R6 ;  /* 0x00000003ff0b0219 */ /* 0x000fe20000011606 */
[----:B------:R-:W-:-:S04]  /*1070*/  IMAD R12, R12, R9, RZ ;  /* 0x000000090c0c7224 */ /* 0x000fc800078e02ff */
[----:B------:R-:W-:Y:S01]  /*1080*/  IMAD R6, R11, R9, RZ ;  /* 0x000000090b067224 */ /* 0x000fe200078e02ff */
[----:B------:R-:W-:-:S04]  /*1090*/  ISETP.GE.AND P1, PT, R5, R12, PT ;  /* 0x0000000c0500720c */ /* 0x000fc80003f26270 */
[----:B------:R-:W-:Y:S01]  /*10a0*/  ISETP.GE.OR P1, PT, R7, R6, P1 ;  /* 0x000000060700720c */ /* 0x000fe20000f26670 */
[----:B------:R-:W-:-:S05]  /*10b0*/  IMAD.HI.U32 R6, R5, R2, RZ ;  /* 0x0000000205067227 */ /* 0x000fca00078e00ff */
[----:B------:R-:W-:-:S04]  /*10c0*/  SHF.R.U32.HI R6, RZ, R3, R6 ;  /* 0x00000003ff067219 */ /* 0x000fc80000011606 */
[----:B------:R-:W-:-:S03]  /*10d0*/  SEL R6, R5, R6, !P0 ;  /* 0x0000000605067207 */ /* 0x000fc60004000000 */
[----:B------:R-:W-:Y:S01]  /*10e0*/  @!P1 IMAD.HI.U32 R8, R7, R2, RZ ;  /* 0x0000000207089227 */ /* 0x000fe200078e00ff */
[----:B------:R-:W-:-:S04]  /*10f0*/  IADD3 R2, PT, PT, -R6, RZ, RZ ;  /* 0x000000ff06027210 */ /* 0x000fc80007ffe1ff */
[----:B------:R-:W-:Y:S01]  /*1100*/  @!P1 SHF.R.U32.HI R8, RZ, R3, R8 ;  /* 0x00000003ff089219 */ /* 0x000fe20000011608 */
[----:B------:R-:W-:-:S03]  /*1110*/  IMAD R2, R9, R2, R5 ;  /* 0x0000000209027224 */ /* 0x000fc600078e0205 */
[----:B------:R-:W-:-:S05]  /*1120*/  @!P1 SEL R3, R7, R8, !P0 ;  /* 0x0000000807039207 */ /* 0x000fca0004000000 */
[--C-:B------:R-:W-:Y:S02]  /*1130*/  @!P1 IMAD.IADD R6, R6, 0x1, -R3.reuse ;  /* 0x0000000106069824 */ /* 0x100fe400078e0a03 */
[----:B------:R-:W-:Y:S01]  /*1140*/  @!P1 IMAD R3, R2, R11, R3 ;  /* 0x0000000b02039224 */ /* 0x000fe200078e0203 */
[----:B------:R-:W-:Y:S01]  /*1150*/  IADD3 R2, PT, PT, -R7, RZ, RZ ;  /* 0x000000ff07027210 */ /* 0x000fe20007ffe1ff */
[----:B------:R-:W-:Y:S02]  /*1160*/  @!P1 IMAD R5, R6, R9, R7 ;  /* 0x0000000906059224 */ /* 0x000fe400078e0207 */
[----:B------:R-:W-:Y:S02]  /*1170*/  @!P1 IMAD.MOV.U32 R7, RZ, RZ, R3 ;  /* 0x000000ffff079224 */ /* 0x000fe400078e0003 */
[----:B------:R-:W-:Y:S02]  /*1180*/  IMAD R2, R10, R2, R21 ;  /* 0x000000020a027224 */ /* 0x000fe400078e0215 */
[----:B------:R-:W-:-:S02]  /*1190*/  IMAD R20, R5, R4, R13 ;  /* 0x0000000405147224 */ /* 0x000fc400078e020d */
[----:B------:R-:W-:Y:S02]  /*11a0*/  IMAD R21, R7, R10, R2 ;  /* 0x0000000a07157224 */ /* 0x000fe400078e0202 */
.L_x_15:
[----:B------:R-:W1:Y:S01]  /*11b0*/  LDCU UR4, c[0x0][0xb30] ;  /* 0x00016600ff0477ac */ /* 0x000e620008000800 */
[----:B------:R-:W2:Y:S08]  /*11c0*/  S2UR UR37, SR_CgaCtaId ;  /* 0x00000000002579c3 */ /* 0x000eb00000008800 */
[----:B------:R-:W3:Y:S01]  /*11d0*/  LDC R72, c[0x0][0xb24] ;  /* 0x0002c900ff487b82 */ /* 0x000ee20000000800 */
[----:B-1----:R-:W-:-:S09]  /*11e0*/  UISETP.NE.AND UP1, UPT, UR4, 0x1, UPT ;  /* 0x000000010400788c */ /* 0x002fd2000bf25270 */
[----:B--2---:R-:W-:Y:S05]  /*11f0*/  BRA.U UP1, `(.L_x_16) ;  /* 0x0000000101407547 */ /* 0x004fea000b800000 */
[----:B------:R-:W1:Y:S08]  /*1200*/  LDC.64 R4, c[0x0][0xb10] ;  /* 0x0002c400ff047b82 */ /* 0x000e700000000a00 */
[----:B------:R-:W2:Y:S08]  /*1210*/  LDC.64 R2, c[0x0][0xb18] ;  /* 0x0002c600ff027b82 */ /* 0x000eb00000000a00 */
[----:B------:R-:W4:Y:S08]  /*1220*/  LDC R6, c[0x0][0xb20] ;  /* 0x0002c800ff067b82 */ /* 0x000f300000000800 */
[----:B------:R-:W3:Y:S01]  /*1230*/  LDC R8, c[0x0][0xb0c] ;  /* 0x0002c300ff087b82 */ /* 0x000ee20000000800 */
[----:B-1----:R-:W-:-:S05]  /*1240*/  IMAD.HI.U32 R4, R21, R4, RZ ;  /* 0x0000000415047227 */ /* 0x002fca00078e00ff */
[----:B------:R-:W-:Y:S01]  /*1250*/  SHF.R.U32.HI R4, RZ, R5, R4 ;  /* 0x00000005ff047219 */ /* 0x000fe20000011604 */
[----:B--2---:R-:W-:Y:S01]  /*1260*/  IMAD.HI.U32 R3, R20, R3, RZ ;  /* 0x0000000314037227 */ /* 0x004fe200078e00ff */
[----:B------:R-:W-:-:S04]  /*1270*/  ISETP.NE.AND P0, PT, R2, 0x1, PT ;  /* 0x000000010200780c */ /* 0x000fc80003f05270 */
[----:B----4-:R-:W-:-:S04]  /*1280*/  SHF.R.U32.HI R3, RZ, R6, R3 ;  /* 0x00000006ff037219 */ /* 0x010fc80000011603 */
[----:B------:R-:W-:Y:S02]  /*1290*/  SEL R3, R20, R3, !P0 ;  /* 0x0000000314037207 */ /* 0x000fe40004000000 */
[----:B---3--:R-:W-:-:S04]  /*12a0*/  ISETP.NE.AND P1, PT, R8, 0x1, PT ;  /* 0x000000010800780c */ /* 0x008fc80003f25270 */
[----:B------:R-:W-:-:S05]  /*12b0*/  SEL R4, R21, R4, !P1 ;  /* 0x0000000415047207 */ /* 0x000fca0004800000 */
[----:B------:R-:W-:Y:S02]  /*12c0*/  IMAD.IADD R5, R3, 0x1, -R4 ;  /* 0x0000000103057824 */ /* 0x000fe400078e0a04 */
[----:B------:R-:W-:Y:S02]  /*12d0*/  IMAD.IADD R3, R4, 0x1, -R3 ;  /* 0x0000000104037824 */ /* 0x000fe400078e0a03 */
[----:B------:R-:W-:Y:S02]  /*12e0*/  IMAD R21, R5, R8, R21 ;  /* 0x0000000805157224 */ /* 0x000fe400078e0215 */
[----:B------:R-:W-:-:S07]  /*12f0*/  IMAD R20, R3, R2, R20 ;  /* 0x0000000203147224 */ /* 0x000fce00078e0214 */
.L_x_16:
[----:B------:R-:W-:Y:S01]  /*1300*/  BAR.SYNC.DEFER_BLOCKING 0x0 ;  /* 0x0000000000007b1d */ /* 0x000fe20000010000 */
[----:B------:R-:W-:Y:S01]  /*1310*/  UISETP.NE.AND UP1, UPT, UR8, 0x2, UPT ;  /* 0x000000020800788c */ /* 0x000fe2000bf25270 */
[----:B------:R-:W-:Y:S02]  /*1320*/  ISETP.NE.OR P5, PT, R0, 0x2, !P5 ;  /* 0x000000020000780c */ /* 0x000fe40006fa5670 */
[----:B------:R-:W-:-:S06]  /*1330*/  LOP3.LUT R2, R185, 0x1f, RZ, 0xc0, !PT ;  /* 0x0000001fb9027812 */ /* 0x000fcc00078ec0ff */
[----:B------:R-:W-:Y:S05]  /*1340*/  BRA.U UP1, `(.L_x_17) ;  /* 0x0000001101387547 */ /* 0x000fea000b800000 */
[----:B------:R-:W1:Y:S01]  /*1350*/  LDCU UR13, c[0x0][0x38c] ;  /* 0x00007180ff0d77ac */ /* 0x000e620008000800 */
[----:B------:R-:W2:Y:S01]  /*1360*/  LDC R9, c[0x0][0x370] ;  /* 0x0000dc00ff097b82 */ /* 0x000ea20000000800 */
[----:B------:R-:W-:Y:S01]  /*1370*/  PLOP3.LUT P1, PT, PT, PT, UP2, 0x80, 0x8 ;  /* 0x000000000008781c */ /* 0x000fe20003f2f028 */
[----:B------:R-:W-:Y:S01]  /*1380*/  IMAD.MOV.U32 R15, RZ, RZ, 0x1 ;  /* 0x00000001ff0f7424 */ /* 0x000fe200078e00ff */
[----:B------:R-:W-:Y:S01]  /*1390*/  ISETP.EQ.OR P4, PT, R2, RZ, P5 ;  /* 0x000000ff0200720c */ /* 0x000fe20002f82670 */
[----:B------:R-:W-:Y:S01]  /*13a0*/  IMAD.MOV.U32 R14, RZ, RZ, RZ ;  /* 0x000000ffff0e7224 */ /* 0x000fe200078e00ff */
[----:B------:R-:W-:Y:S02]  /*13b0*/  PLOP3.LUT P1, PT, P1, PT, PT, 0x8, 0x80 ;  /* 0x000000000080781c */ /* 0x000fe40000f2e170 */
[----:B------:R-:W-:Y:S01]  /*13c0*/  CS2R R12, SRZ ;  /* 0x00000000000c7805 */ /* 0x000fe2000001ff00 */
[----:B------:R-:W-:Y:S01]  /*13d0*/  IMAD.MOV.U32 R10, RZ, RZ, 0x1 ;  /* 0x00000001ff0a7424 */ /* 0x000fe200078e00ff */
[----:B------:R-:W4:Y:S01]  /*13e0*/  LDC R0, c[0x0][0x374] ;  /* 0x0000dd00ff007b82 */ /* 0x000f220000000800 */
[----:B------:R-:W2:Y:S01]  /*13f0*/  LDCU.64 UR22, c[0x0][0x348] ;  /* 0x00006900ff1677ac */ /* 0x000ea20008000a00 */
[----:B------:R-:W-:Y:S01]  /*1400*/  UMOV UR6, URZ ;  /* 0x000000ff00067c82 */ /* 0x000fe20008000000 */
[----:B-1----:R-:W-:-:S04]  /*1410*/  UIADD3 UR5, UPT, UPT, UR13, 0x7f, URZ ;  /* 0x0000007f0d057890 */ /* 0x002fc8000fffe0ff */
[----:B------:R-:W-:-:S04]  /*1420*/  USHF.R.S32.HI UR4, URZ, 0x1f, UR5 ;  /* 0x0000001fff047899 */ /* 0x000fc80008011405 */
[----:B------:R-:W-:-:S04]  /*1430*/  ULEA.HI UR4, UR4, UR5, URZ, 0x7 ;  /* 0x0000000504047291 */ /* 0x000fc8000f8f38ff */
[----:B------:R-:W-:Y:S02]  /*1440*/  USHF.R.S32.HI UR15, URZ, 0x7, UR4 ;  /* 0x00000007ff0f7899 */ /* 0x000fe40008011404 */
[----:B------:R-:W-:Y:S02]  /*1450*/  UIADD3 UR4, UPT, UPT, UR13, -0x1, URZ ;  /* 0xffffffff0d047890 */ /* 0x000fe4000fffe0ff */
[----:B------:R-:W-:Y:S02]  /*1460*/  UISETP.LT.U32.AND UP0, UPT, UR15, 0x3, UPT ;  /* 0x000000030f00788c */ /* 0x000fe4000bf01070 */
[----:B------:R-:W-:Y:S02]  /*1470*/  UISETP.GE.U32.AND UP1, UPT, UR4, -0xff, UPT ;  /* 0xffffff010400788c */ /* 0x000fe4000bf26070 */
[----:B------:R-:W-:Y:S02]  /*1480*/  USEL UR14, UR15, 0x3, UP0 ;  /* 0x000000030f0e7887 */ /* 0x000fe40008000000 */
[----:B------:R-:W-:-:S02]  /*1490*/  UIADD3 UR13, UPT, UPT, UR13, 0xfe, URZ ;  /* 0x000000fe0d0d7890 */ /* 0x000fc4000fffe0ff */
[----:B------:R-:W-:Y:S02]  /*14a0*/  UIADD3 UR5, UPT, UPT, UR14, -0x1, URZ ;  /* 0xffffffff0e057890 */ /* 0x000fe4000fffe0ff */
[----:B------:R-:W-:-:S03]  /*14b0*/  UIADD3 UR7, UPT, UPT, UR15, -UR14, URZ ;  /* 0x8000000e0f077290 */ /* 0x000fc6000fffe0ff */
[----:B------:R-:W-:-:S04]  /*14c0*/  @UP1 UIADD3 UR5, UPT, UPT, UR14, URZ, URZ ;  /* 0x000000ff0e051290 */ /* 0x000fc8000fffe0ff */
[----:B--2---:R-:W-:-:S12]  /*14d0*/  UIADD3 UR5, UPT, UPT, UR5, 0x1, URZ ;  /* 0x0000000105057890 */ /* 0x004fd8000fffe0ff */
.L_x_35:
[----:B------:R-:W-:Y:S01]  /*14e0*/  UISETP.NE.AND UP0, UPT, UR37, URZ, UPT ;  /* 0x000000ff2500728c */ /* 0x000fe2000bf05270 */
[----:B------:R-:W1:Y:S08]  /*14f0*/  S2UR UR37, SR_CgaCtaId ;  /* 0x00000000002579c3 */ /* 0x000e700000008800 */
[----:B------:R-:W-:Y:S05]  /*1500*/  BRA.U UP0, `(.L_x_18) ;  /* 0x0000000100347547 */ /* 0x000fea000b800000 */
[----:B------:R-:W2:Y:S01]  /*1510*/  S2R R2, SR_CgaCtaId ;  /* 0x0000000000027919 */ /* 0x000ea20000008800 */
[----:B------:R-:W-:-:S04]  /*1520*/  MOV R3, 0x400 ;  /* 0x0000040000037802 */ /* 0x000fc80000000f00 */
[----:B--2---:R-:W-:Y:S02]  /*1530*/  LEA R3, R2, R3, 0x18 ;  /* 0x0000000302037211 */ /* 0x004fe400078ec0ff */
[----:B------:R-:W-:-:S03]  /*1540*/  SHF.L.U32 R2, R10, 0x1f, RZ ;  /* 0x0000001f0a027819 */ /* 0x000fc600000006ff */
[----:B------:R-:W-:-:S04]  /*1550*/  IMAD R3, R12, 0x8, R3 ;  /* 0x000000080c037824 */ /* 0x000fc800078e0203 */
[----:B------:R-:W2:Y:S02]  /*1560*/  SYNCS.PHASECHK.TRANS64.TRYWAIT P0, [R3+URZ+0xd0], R2 ;  /* 0x0000d002030075a7 */ /* 0x000ea400080011ff */
[----:B--2---:R-:W-:Y:S05]  /*1570*/  @!P0 BRA `(.L_x_19) ;  /* 0x0000009800648947 */ /* 0x004fea0003800000 */
.L_x_125:
[----:B------:R-:W-:Y:S01]  /*1580*/  VIADD R12, R12, 0x1 ;  /* 0x000000010c0c7836 */ /* 0x000fe20000000000 */
[----:B------:R2:W-:Y:S04]  /*1590*/  SYNCS.ARRIVE.TRANS64.A1T0 RZ, [R3+URZ+0xc0], RZ ;  /* 0x0000c0ff03ff79a7 */ /* 0x0005e800081000ff */
[----:B------:R-:W-:-:S04]  /*15a0*/  ISETP.NE.AND P0, PT, R12, 0x2, PT ;  /* 0x000000020c00780c */ /* 0x000fc80003f05270 */
[----:B------:R-:W-:Y:S02]  /*15b0*/  SEL R12, R12, RZ, P0 ;  /* 0x000000ff0c0c7207 */ /* 0x000fe40000000000 */
[----:B--2---:R-:W-:-:S04]  /*15c0*/  SEL R3, RZ, 0x1, P0 ;  /* 0x00000001ff037807 */ /* 0x004fc80000000000 */
[----:B------:R-:W-:-:S07]  /*15d0*/  LOP3.LUT R10, R10, R3, RZ, 0x3c, !PT ;  /* 0x000000030a0a7212 */ /* 0x000fce00078e3cff */
.L_x_18:
[----:B------:R-:W-:Y:S01]  /*15e0*/  UMOV UR4, 0x400 ;  /* 0x0000040000047882 */ /* 0x000fe20000000000 */
[----:B------:R-:W-:Y:S01]  /*15f0*/  SHF.L.U32 R2, R15, 0x1f, RZ ;  /* 0x0000001f0f027819 */ /* 0x000fe200000006ff */
[----:B-1----:R-:W-:Y:S01]  /*1600*/  ULEA UR4, UR37, UR4, 0x18 ;  /* 0x0000000425047291 */ /* 0x002fe2000f8ec0ff */
[----:B------:R-:W-:Y:S01]  /*1610*/  R2UR UR34, R21 ;  /* 0x00000000152272ca */ /* 0x000fe200000e0000 */
[----:B------:R-:W-:Y:S01]  /*1620*/  UISETP.GE.U32.AND UP0, UPT, UR13, 0xff, UPT ;  /* 0x000000ff0d00788c */ /* 0x000fe2000bf06070 */
[----:B------:R-:W-:Y:S01]  /*1630*/  R2UR UR11, R20 ;  /* 0x00000000140b72ca */ /* 0x000fe200000e0000 */
[----:B------:R-:W-:Y:S01]  /*1640*/  ULEA UR8, UR6, UR4, 0x3 ;  /* 0x0000000406087291 */ /* 0x000fe2000f8e18ff */
[----:B------:R-:W-:-:S08]  /*1650*/  UMOV UR24, URZ ;  /* 0x000000ff00187c82 */ /* 0x000fd00008000000 */
[----:B------:R1:W2:Y:S01]  /*1660*/  SYNCS.PHASECHK.TRANS64.TRYWAIT P0, [UR8+0x18], R2 ;  /* 0x00001802ff0075a7 */ /* 0x0002a20008001108 */
[----:B------:R-:W-:Y:S02]  /*1670*/  USHF.L.U32 UR34, UR34, 0x7, URZ ;  /* 0x0000000722227899 */ /* 0x000fe400080006ff */
[----:B------:R-:W-:Y:S01]  /*1680*/  USHF.L.U32 UR11, UR11, 0x8, URZ ;  /* 0x000000080b0b7899 */ /* 0x000fe200080006ff */
[----:B------:R-:W-:Y:S11]  /*1690*/  BRA.U !UP0, `(.L_x_20) ;  /* 0x0000000108a87547 */ /* 0x000ff6000b800000 */
[----:B------:R-:W-:Y:S01]  /*16a0*/  UMOV UR16, URZ ;  /* 0x000000ff00107c82 */ /* 0x000fe20008000000 */
[----:B------:R-:W-:-:S05]  /*16b0*/  UMOV UR17, UR6 ;  /* 0x0000000600117c82 */ /* 0x000fca0008000000 */
.L_x_25:
[----:B-1----:R-:W-:Y:S01]  /*16c0*/  ULEA UR33, UR17, UR4, 0x3 ;  /* 0x0000000411217291 */ /* 0x002fe2000f8e18ff */
[----:B--2---:R-:W-:Y:S01]  /*16d0*/  @!P5 MOV R3, 0xc000 ;  /* 0x0000c0000003d802 */ /* 0x004fe20000000f00 */
[----:B--2---:R-:W-:Y:S10]  /*16e0*/  @P0 BRA `(.L_x_21) ;  /* 0x00000000000c0947 */ /* 0x004ff40003800000 */
[----:B------:R-:W-:-:S04]  /*16f0*/  SHF.L.U32 R5, R15, 0x1f, RZ ;  /* 0x0000001f0f057819 */ /* 0x000fc800000006ff */
[----:B------:R-:W2:Y:S02]  /*1700*/  SYNCS.PHASECHK.TRANS64.TRYWAIT P0, [UR33+0x18], R5 ;  /* 0x00001805ff0075a7 */ /* 0x000ea40008001121 */
[----:B--2---:R-:W-:Y:S05]  /*1710*/  @!P0 BRA `(.L_x_22) ;  /* 0x0000009800108947 */ /* 0x004fea0003800000 */
.L_x_21:
[----:B------:R2:W-:Y:S01]  /*1720*/  @!P5 SYNCS.ARRIVE.TRANS64 RZ, [UR33], R3 ;  /* 0x00000003ffffd9a7 */ /* 0x0005e20008000021 */
[----:B------:R-:W-:Y:S04]  /*1730*/  BSSY.RECONVERGENT B0, `(.L_x_23) ;  /* 0x0000003000007945 */ /* 0x000fe80003800200 */
[----:B------:R-:W-:Y:S05]  /*1740*/  @P4 BRA `(.L_x_24) ;  /* 0x0000000000044947 */ /* 0x000fea0003800000 */
[----:B------:R-:W-:Y:S05]  /*1750*/  BPT.TRAP 0x1 ;  /* 0x000000040000795c */ /* 0x000fea0000300000 */
.L_x_24:
[----:B------:R-:W-:Y:S05]  /*1760*/  BSYNC.RECONVERGENT B0 ;  /* 0x0000000000007941 */ /* 0x000fea0003800200 */
.L_x_23:
[----:B------:R-:W-:Y:S02]  /*1770*/  UIADD3 UR6, UPT, UPT, UR17, 0x1, URZ ;  /* 0x0000000111067890 */ /* 0x000fe4000fffe0ff */
[----:B------:R-:W-:Y:S02]  /*1780*/  ULEA UR32, UR17, UR4, 0xe ;  /* 0x0000000411207291 */ /* 0x000fe4000f8e70ff */
[----:B------:R-:W-:Y:S02]  /*1790*/  UISETP.NE.AND UP0, UPT, UR6, 0x3, UPT ;  /* 0x000000030600788c */ /* 0x000fe4000bf05270 */
[----:B------:R-:W-:Y:S02]  /*17a0*/  UIADD3 UR26, UP1, UPT, UR22, 0x80, URZ ;  /* 0x00000080161a7890 */ /* 0x000fe4000ff3e0ff */
[----:B------:R-:W-:Y:S02]  /*17b0*/  USEL UR9, URZ, 0x1, UP0 ;  /* 0x00000001ff097887 */ /* 0x000fe40008000000 */
[----:B------:R-:W-:-:S02]  /*17c0*/  USEL UR6, UR6, URZ, UP0 ;  /* 0x000000ff06067287 */ /* 0x000fc40008000000 */
[----:B------:R-:W-:Y:S02]  /*17d0*/  UIADD3 UR20, UP0, UPT, UR22, 0x180, URZ ;  /* 0x0000018016147890 */ /* 0x000fe4000ff1e0ff */
[----:B------:R-:W-:Y:S01]  /*17e0*/  ULEA UR8, UR6, UR4, 0x3 ;  /* 0x0000000406087291 */ /* 0x000fe2000f8e18ff */
[----:B------:R-:W-:Y:S01]  /*17f0*/  LOP3.LUT R15, R15, UR9, RZ, 0x3c, !PT ;  /* 0x000000090f0f7c12 */ /* 0x000fe2000f8e3cff */
[----:B------:R-:W-:Y:S02]  /*1800*/  USHF.L.U32 UR35, UR16, 0x7, URZ ;  /* 0x0000000710237899 */ /* 0x000fe400080006ff */
[----:B------:R-:W-:Y:S01]  /*1810*/  UIADD3.X UR27, UPT, UPT, URZ, UR23, URZ, UP1, !UPT ;  /* 0x00000017ff1b7290 */ /* 0x000fe20008ffe4ff */
[----:B-1----:R-:W-:Y:S01]  /*1820*/  SHF.L.U32 R2, R15, 0x1f, RZ ;  /* 0x0000001f0f027819 */ /* 0x002fe200000006ff */
[----:B------:R-:W-:Y:S02]  /*1830*/  UIADD3 UR32, UPT, UPT, UR32, 0xc400, URZ ;  /* 0x0000c40020207890 */ /* 0x000fe4000fffe0ff */
[----:B------:R-:W-:Y:S01]  /*1840*/  UIADD3.X UR21, UPT, UPT, URZ, UR23, URZ, UP0, !UPT ;  /* 0x00000017ff157290 */ /* 0x000fe200087fe4ff */
[----:B------:R1:W1:Y:S01]  /*1850*/  SYNCS.PHASECHK.TRANS64.TRYWAIT P0, [UR8+0x18], R2 ;  /* 0x00001802ff0075a7 */ /* 0x0002620008001108 */
[----:B------:R-:W-:Y:S01]  /*1860*/  ULEA UR8, UR17, UR4, 0xf ;  /* 0x0000000411087291 */ /* 0x000fe2000f8e78ff */
[----:B------:R-:W-:Y:S01]  /*1870*/  UMOV UR18, 0x0 ;  /* 0x0000000000127882 */ /* 0x000fe20000000000 */
[----:B------:R-:W-:-:S02]  /*1880*/  UMOV UR19, 0x10000000 ;  /* 0x1000000000137882 */ /* 0x000fc40000000000 */
[----:B------:R-:W-:Y:S01]  /*1890*/  UIADD3 UR8, UPT, UPT, UR8, 0x18400, URZ ;  /* 0x0001840008087890 */ /* 0x000fe2000fffe0ff */
[----:B------:R1:W-:Y:S01]  /*18a0*/  UTMALDG.3D [UR32], [UR26], desc[UR18] ;  /* 0x000012201a0075b4 */ /* 0x0003e20008011000 */
[----:B------:R-:W-:Y:S01]  /*18b0*/  UMOV UR12, UR36 ;  /* 0x00000024000c7c82 */ /* 0x000fe20008000000 */
[----:B------:R-:W-:Y:S01]  /*18c0*/  UMOV UR9, UR33 ;  /* 0x0000002100097c82 */ /* 0x000fe20008000000 */
[----:B------:R-:W-:Y:S01]  /*18d0*/  UMOV UR10, UR35 ;  /* 0x00000023000a7c82 */ /* 0x000fe20008000000 */
[----:B------:R-:W-:Y:S01]  /*18e0*/  UIADD3 UR16, UPT, UPT, UR16, 0x1, URZ ;  /* 0x0000000110107890 */ /* 0x000fe2000fffe0ff */
[----:B------:R-:W-:Y:S01]  /*18f0*/  UMOV UR24, UR5 ;  /* 0x0000000500187c82 */ /* 0x000fe20008000000 */
[----:B------:R-:W-:Y:S02]  /*1900*/  UMOV UR17, UR6 ;  /* 0x0000000600117c82 */ /* 0x000fe40008000000 */
[----:B------:R1:W-:Y:S01]  /*1910*/  UTMALDG.3D [UR8], [UR20], desc[UR18] ;  /* 0x00001208140075b4 */ /* 0x0003e20008011000 */
[----:B------:R-:W-:-:S09]  /*1920*/  UISETP.NE.AND UP0, UPT, UR16, UR5, UPT ;  /* 0x000000051000728c */ /* 0x000fd2000bf05270 */
[----:B------:R-:W-:Y:S05]  /*1930*/  BRA.U UP0, `(.L_x_25) ;  /* 0xfffffffd00607547 */ /* 0x000fea000b83ffff */
.L_x_20:
[----:B-1----:R-:W-:Y:S01]  /*1940*/  ULEA UR8, UR6, UR4, 0x3 ;  /* 0x0000000406087291 */ /* 0x002fe2000f8e18ff */
[----:B------:R-:W-:Y:S01]  /*1950*/  SHF.L.U32 R2, R15, 0x1f, RZ ;  /* 0x0000001f0f027819 */ /* 0x000fe200000006ff */
[----:B------:R-:W-:Y:S01]  /*1960*/  @!P1 SYNCS.ARRIVE.TRANS64.A1T0 RZ, [UR4+0x78], RZ ;  /* 0x000078ffffff99a7 */ /* 0x000fe20008100004 */
[----:B------:R-:W-:-:S06]  /*1970*/  UISETP.GT.AND UP0, UPT, UR15, UR14, UPT ;  /* 0x0000000e0f00728c */ /* 0x000fcc000bf04270 */
[----:B--2---:R1:W2:Y:S03]  /*1980*/  SYNCS.PHASECHK.TRANS64.TRYWAIT P0, [UR8+0x18], R2 ;  /* 0x00001802ff0075a7 */ /* 0x0042a60008001108 */
[----:B------:R-:W-:Y:S05]  /*1990*/  BRA.U !UP0, `(.L_x_26) ;  /* 0x0000000108ac7547 */ /* 0x000fea000b800000 */
[----:B------:R-:W-:Y:S01]  /*19a0*/  UIADD3 UR21, UPT, UPT, UR7, UR24, URZ ;  /* 0x0000001807157290 */ /* 0x000fe2000fffe0ff */
[----:B------:R-:W-:-:S11]  /*19b0*/  UMOV UR25, UR6 ;  /* 0x0000000600197c82 */ /* 0x000fd60008000000 */
.L_x_31:
[----:B-1----:R-:W-:Y:S01]  /*19c0*/  ULEA UR17, UR25, UR4, 0x3 ;  /* 0x0000000419117291 */ /* 0x002fe2000f8e18ff */
[----:B--2---:R-:W-:Y:S01]  /*19d0*/  @!P5 MOV R3, 0xc000 ;  /* 0x0000c0000003d802 */ /* 0x004fe20000000f00 */
[----:B--2---:R-:W-:Y:S10]  /*19e0*/  @P0 BRA `(.L_x_27) ;  /* 0x00000000000c0947 */ /* 0x004ff40003800000 */
[----:B------:R-:W-:-:S04]  /*19f0*/  SHF.L.U32 R5, R15, 0x1f, RZ ;  /* 0x0000001f0f057819 */ /* 0x000fc800000006ff */
[----:B------:R-:W2:Y:S02]  /*1a00*/  SYNCS.PHASECHK.TRANS64.TRYWAIT P0, [UR17+0x18], R5 ;  /* 0x00001805ff0075a7 */ /* 0x000ea40008001111 */
[----:B--2---:R-:W-:Y:S05]  /*1a10*/  @!P0 BRA `(.L_x_28) ;  /* 0x0000009400688947 */ /* 0x004fea0003800000 */
.L_x_27:
[----:B------:R2:W-:Y:S01]  /*1a20*/  @!P5 SYNCS.ARRIVE.TRANS64 RZ, [UR17], R3 ;  /* 0x00000003ffffd9a7 */ /* 0x0005e20008000011 */
[----:B------:R-:W-:Y:S04]  /*1a30*/  BSSY.RECONVERGENT B0, `(.L_x_29) ;  /* 0x0000003000007945 */ /* 0x000fe80003800200 */
[----:B------:R-:W-:Y:S05]  /*1a40*/  @P4 BRA `(.L_x_30) ;  /* 0x0000000000044947 */ /* 0x000fea0003800000 */
[----:B------:R-:W-:Y:S05]  /*1a50*/  BPT.TRAP 0x1 ;  /* 0x000000040000795c */ /* 0x000fea0000300000 */
.L_x_30:
[----:B------:R-:W-:Y:S05]  /*1a60*/  BSYNC.RECONVERGENT B0 ;  /* 0x0000000000007941 */ /* 0x000fea0003800200 */
.L_x_29:
        /* <DEDUP_REMOVED lines=10> */
[----:B------:R-:W-:Y:S01]  /*1b10*/  UIADD3 UR16, UPT, UPT, UR16, 0xc400, URZ ;  /* 0x0000c40010107890 */ /* 0x000fe2000fffe0ff */
[----:B-1----:R-:W-:Y:S01]  /*1b20*/  SHF.L.U32 R2, R15, 0x1f, RZ ;  /* 0x0000001f0f027819 */ /* 0x002fe200000006ff */
[----:B------:R-:W-:Y:S02]  /*1b30*/  UIADD3.X UR31, UPT, UPT, URZ, UR23, URZ, UP1, !UPT ;  /* 0x00000017ff1f7290 */ /* 0x000fe40008ffe4ff */
[----:B------:R-:W-:Y:S01]  /*1b40*/  UIADD3.X UR29, UPT, UPT, URZ, UR23, URZ, UP0, !UPT ;  /* 0x00000017ff1d7290 */ /* 0x000fe200087fe4ff */
[----:B------:R1:W1:Y:S01]  /*1b50*/  SYNCS.PHASECHK.TRANS64.TRYWAIT P0, [UR8+0x18], R2 ;  /* 0x00001802ff0075a7 */ /* 0x0002620008001108 */
[----:B------:R-:W-:Y:S01]  /*1b60*/  ULEA UR8, UR25, UR4, 0xf ;  /* 0x0000000419087291 */ /* 0x000fe2000f8e78ff */
[----:B------:R-:W-:Y:S01]  /*1b70*/  UMOV UR26, 0x0 ;  /* 0x00000000001a7882 */ /* 0x000fe20000000000 */
[----:B------:R-:W-:-:S02]  /*1b80*/  UMOV UR27, 0x10000000 ;  /* 0x10000000001b7882 */ /* 0x000fc40000000000 */
[----:B------:R-:W-:Y:S01]  /*1b90*/  UIADD3 UR8, UPT, UPT, UR8, 0x18400, URZ ;  /* 0x0001840008087890 */ /* 0x000fe2000fffe0ff */
[----:B------:R-:W-:Y:S01]  /*1ba0*/  UMOV UR18, UR34 ;  /* 0x0000002200127c82 */ /* 0x000fe20008000000 */
[----:B------:R-:W-:Y:S01]  /*1bb0*/  UMOV UR20, UR36 ;  /* 0x0000002400147c82 */ /* 0x000fe20008000000 */
[----:B------:R-:W-:Y:S01]  /*1bc0*/  UMOV UR12, UR36 ;  /* 0x00000024000c7c82 */ /* 0x000fe20008000000 */
[----:B------:R-:W-:Y:S01]  /*1bd0*/  UMOV UR9, UR17 ;  /* 0x0000001100097c82 */ /* 0x000fe20008000000 */
[----:B------:R-:W-:Y:S01]  /*1be0*/  UMOV UR10, UR19 ;  /* 0x00000013000a7c82 */ /* 0x000fe20008000000 */
[----:B------:R1:W-:Y:S01]  /*1bf0*/  UTMALDG.3D [UR16], [UR30], desc[UR26] ;  /* 0x00001a101e0075b4 */ /* 0x0003e20008011000 */
[----:B------:R-:W-:Y:S01]  /*1c00*/  UIADD3 UR24, UPT, UPT, UR24, 0x1, URZ ;  /* 0x0000000118187890 */ /* 0x000fe2000fffe0ff */
[----:B------:R-:W-:-:S03]  /*1c10*/  UMOV UR25, UR6 ;  /* 0x0000000600197c82 */ /* 0x000fc60008000000 */
[----:B------:R-:W-:Y:S01]  /*1c20*/  UISETP.NE.AND UP0, UPT, UR24, UR21, UPT ;  /* 0x000000151800728c */ /* 0x000fe2000bf05270 */
[----:B------:R1:W-:Y:S08]  /*1c30*/  UTMALDG.3D [UR8], [UR28], desc[UR26] ;  /* 0x00001a081c0075b4 */ /* 0x0003f00008011000 */
[----:B------:R-:W-:Y:S05]  /*1c40*/  BRA.U UP0, `(.L_x_31) ;  /* 0xfffffffd005c7547 */ /* 0x000fea000b83ffff */
.L_x_26:
[C---:B-1----:R-:W-:Y:S01]  /*1c50*/  LEA R2, R14.reuse, UR4, 0x3 ;  /* 0x000000040e027c11 */ /* 0x042fe2000f8e18ff */
[----:B------:R-:W-:Y:S01]  /*1c60*/  NOP ;  /* 0x0000000000007918 */ /* 0x000fe20000000000 */
[----:B--2---:R-:W-:Y:S02]  /*1c70*/  SHF.L.U32 R3, R13, 0x1f, RZ ;  /* 0x0000001f0d037819 */ /* 0x004fe400000006ff */
[----:B------:R-:W-:Y:S02]  /*1c80*/  LEA R4, R14, UR4, 0x4 ;  /* 0x000000040e047c11 */ /* 0x000fe4000f8e20ff */
[----:B------:R-:W1:Y:S02]  /*1c90*/  SYNCS.PHASECHK.TRANS64.TRYWAIT P0, [R2+URZ+0x80], R3 ;  /* 0x00008003020075a7 */ /* 0x000e6400080011ff */
[----:B-1----:R-:W-:Y:S05]  /*1ca0*/  @!P0 BRA `(.L_x_32) ;  /* 0x0000009000dc8947 */ /* 0x002fea0003800000 */
.L_x_128:
[----:B------:R-:W2:Y:S01]  /*1cb0*/  LDS.128 R4, [R4+0xf0] ;  /* 0x0000f00004047984 */ /* 0x000ea20000000c00 */
[----:B---3--:R-:W-:Y:S01]  /*1cc0*/  ISETP.GE.AND P0, PT, R72, 0x1, PT ;  /* 0x000000014800780c */ /* 0x008fe20003f06270 */
[----:B-1----:R-:W-:Y:S01]  /*1cd0*/  VIADD R2, R2, 0x90 ;  /* 0x0000009002027836 */ /* 0x002fe20000000000 */
[----:B------:R-:W-:Y:S01]  /*1ce0*/  @!PT LDS RZ, [RZ] ;  /* 0x00000000fffff984 */ /* 0x000fe20000000800 */
[----:B------:R-:W-:Y:S01]  /*1cf0*/  @!PT LDS RZ, [RZ] ;  /* 0x00000000fffff984 */ /* 0x000fe20000000800 */
[----:B------:R-:W-:Y:S01]  /*1d00*/  @!PT LDS RZ, [RZ] ;  /* 0x00000000fffff984 */ /* 0x000fe20000000800 */
[----:B------:R-:W-:Y:S01]  /*1d10*/  @!PT LDS RZ, [RZ] ;  /* 0x00000000fffff984 */ /* 0x000fe20000000800 */
[----:B------:R1:W-:Y:S06]  /*1d20*/  MEMBAR.ALL.CTA ;  /* 0x0000000000007992 */ /* 0x0003ec0000008000 */
[----:B-1----:R-:W1:Y:S01]  /*1d30*/  FENCE.VIEW.ASYNC.S ;  /* 0x00000000000073c6 */ /* 0x002e620000000000 */
[----:B------:R-:W-:-:S04]  /*1d40*/  PRMT R2, RZ, 0x654, R2 ;  /* 0x00000654ff027816 */ /* 0x000fc80000000002 */
[----:B-1----:R1:W-:Y:S01]  /*1d50*/  SYNCS.ARRIVE.TRANS64.RED.A1T0 RZ, [R2+URZ], RZ ;  /* 0x000000ff02ff79a7 */ /* 0x0023e200081004ff */
[----:B--2---:R-:W-:-:S13]  /*1d60*/  LOP3.LUT P2, RZ, R6, 0x1, RZ, 0xc0, !PT ;  /* 0x0000000106ff7812 */ /* 0x004fda000784c0ff */
[----:B------:R-:W-:Y:S01]  /*1d70*/  @P2 SHF.R.U32.HI R3, RZ, 0x10, R5 ;  /* 0x00000010ff032819 */ /* 0x000fe20000011605 */
[----:B------:R-:W-:Y:S01]  /*1d80*/  VOTEU.ANY UP0, P2 ;  /* 0x0000000000ff7886 */ /* 0x000fe20001000100 */
[----:B------:R-:W-:Y:S02]  /*1d90*/  @P2 MOV R11, R4 ;  /* 0x00000004000b2202 */ /* 0x000fe40000000f00 */
[----:B------:R-:W-:Y:S02]  /*1da0*/  @P2 R2UR.BROADCAST UR8, R3 ;  /* 0x00000000030822ca */ /* 0x000fe400008e0000 */
[----:B------:R-:W-:-:S11]  /*1db0*/  @P2 LOP3.LUT R8, R5, 0xffff, RZ, 0xc0, !PT ;  /* 0x0000ffff05082812 */ /* 0x000fd600078ec0ff */
[----:B------:R-:W-:Y:S01]  /*1dc0*/  @UP0 UMOV UR36, UR8 ;  /* 0x0000000800240c82 */ /* 0x000fe20008000000 */
[----:B-1----:R-:W-:Y:S05]  /*1dd0*/  @!P0 BRA `(.L_x_33) ;  /* 0x0000000000b88947 */ /* 0x002fea0003800000 */
[----:B------:R-:W4:Y:S01]  /*1de0*/  LDC.64 R4, c[0x0][0xb18] ;  /* 0x0002c600ff047b82 */ /* 0x000f220000000a00 */
[----:B------:R-:W-:-:S07]  /*1df0*/  ISETP.NE.AND P3, PT, R72, 0x1, PT ;  /* 0x000000014800780c */ /* 0x000fce0003f65270 */
[----:B------:R-:W1:Y:S08]  /*1e00*/  LDC.64 R6, c[0x0][0xb10] ;  /* 0x0002c400ff067b82 */ /* 0x000e700000000a00 */
[----:B------:R-:W2:Y:S08]  /*1e10*/  LDC R16, c[0x0][0xb20] ;  /* 0x0002c800ff107b82 */ /* 0x000eb00000000800 */
[----:B------:R-:W3:Y:S01]  /*1e20*/  LDC R18, c[0x0][0xb0c] ;  /* 0x0002c300ff127b82 */ /* 0x000ee20000000800 */
[----:B----4-:R-:W-:Y:S01]  /*1e30*/  IMAD.HI.U32 R17, R0, R5, RZ ;  /* 0x0000000500117227 */ /* 0x010fe200078e00ff */
[----:B------:R-:W-:-:S03]  /*1e40*/  ISETP.NE.AND P0, PT, R4, 0x1, PT ;  /* 0x000000010400780c */ /* 0x000fc60003f05270 */
[----:B------:R-:W-:-:S03]  /*1e50*/  IMAD.HI.U32 R5, R8, R5, RZ ;  /* 0x0000000508057227 */ /* 0x000fc600078e00ff */
[----:B------:R-:W4:Y:S01]  /*1e60*/  LDC.64 R2, c[0x0][0xb28] ;  /* 0x0002ca00ff027b82 */ /* 0x000f220000000a00 */
[----:B-1----:R-:W-:-:S04]  /*1e70*/  IMAD.HI.U32 R20, R9, R6, RZ ;  /* 0x0000000609147227 */ /* 0x002fc800078e00ff */
[----:B------:R-:W-:Y:S01]  /*1e80*/  IMAD.HI.U32 R22, R11, R6, RZ ;  /* 0x000000060b167227 */ /* 0x000fe200078e00ff */
[----:B------:R-:W-:Y:S02]  /*1e90*/  SHF.R.U32.HI R20, RZ, R7, R20 ;  /* 0x00000007ff147219 */ /* 0x000fe40000011614 */
[-C--:B--2---:R-:W-:Y:S02]  /*1ea0*/  SHF.R.U32.HI R17, RZ, R16.reuse, R17 ;  /* 0x00000010ff117219 */ /* 0x084fe40000011611 */
[----:B------:R-:W-:Y:S02]  /*1eb0*/  SHF.R.U32.HI R5, RZ, R16, R5 ;  /* 0x00000010ff057219 */ /* 0x000fe40000011605 */
[----:B------:R-:W-:Y:S02]  /*1ec0*/  SEL R17, R0, R17, !P0 ;  /* 0x0000001100117207 */ /* 0x000fe40004000000 */
[----:B------:R-:W-:Y:S02]  /*1ed0*/  SHF.R.U32.HI R22, RZ, R7, R22 ;  /* 0x00000007ff167219 */ /* 0x000fe40000011616 */
[----:B---3--:R-:W-:-:S02]  /*1ee0*/  ISETP.NE.AND P1, PT, R18, 0x1, PT ;  /* 0x000000011200780c */ /* 0x008fc40003f25270 */
[----:B------:R-:W-:Y:S02]  /*1ef0*/  SEL R5, R8, R5, !P0 ;  /* 0x0000000508057207 */ /* 0x000fe40004000000 */
[----:B------:R-:W-:Y:S02]  /*1f00*/  SEL R19, R9, R20, !P1 ;  /* 0x0000001409137207 */ /* 0x000fe40004800000 */
[----:B------:R-:W-:Y:S01]  /*1f10*/  SEL R7, R11, R22, !P1 ;  /* 0x000000160b077207 */ /* 0x000fe20004800000 */
[----:B----4-:R-:W-:-:S04]  /*1f20*/  IMAD.HI.U32 R20, R17, R2, RZ ;  /* 0x0000000211147227 */ /* 0x010fc800078e00ff */
[----:B------:R-:W-:Y:S01]  /*1f30*/  IMAD.HI.U32 R6, R19, R2, RZ ;  /* 0x0000000213067227 */ /* 0x000fe200078e00ff */
[----:B------:R-:W-:-:S04]  /*1f40*/  @P3 SHF.R.U32.HI R17, RZ, R3, R20 ;  /* 0x00000003ff113219 */ /* 0x000fc80000011614 */
[----:B------:R-:W-:Y:S01]  /*1f50*/  @P3 SHF.R.U32.HI R19, RZ, R3, R6 ;  /* 0x00000003ff133219 */ /* 0x000fe20000011606 */
[----:B------:R-:W-:-:S04]  /*1f60*/  IMAD R17, R72, R17, RZ ;  /* 0x0000001148117224 */ /* 0x000fc800078e02ff */
[----:B------:R-:W-:Y:S01]  /*1f70*/  IMAD R6, R72, R19, RZ ;  /* 0x0000001348067224 */ /* 0x000fe200078e02ff */
[C---:B------:R-:W-:Y:S02]  /*1f80*/  ISETP.GE.AND P0, PT, R5.reuse, R17, PT ;  /* 0x000000110500720c */ /* 0x040fe40003f06270 */
[----:B------:R-:W-:Y:S02]  /*1f90*/  IADD3 R17, PT, PT, -R5, RZ, RZ ;  /* 0x000000ff05117210 */ /* 0x000fe40007ffe1ff */
[----:B------:R-:W-:Y:S01]  /*1fa0*/  ISETP.GE.OR P0, PT, R7, R6, P0 ;  /* 0x000000060700720c */ /* 0x000fe20000706670 */
[----:B------:R-:W-:-:S04]  /*1fb0*/  IMAD.HI.U32 R6, R5, R2, RZ ;  /* 0x0000000205067227 */ /* 0x000fc800078e00ff */
[----:B------:R-:W-:Y:S01]  /*1fc0*/  IMAD R8, R4, R17, R8 ;  /* 0x0000001104087224 */ /* 0x000fe200078e0208 */
[----:B------:R-:W-:-:S04]  /*1fd0*/  SHF.R.U32.HI R6, RZ, R3, R6 ;  /* 0x00000003ff067219 */ /* 0x000fc80000011606 */
[----:B------:R-:W-:-:S03]  /*1fe0*/  SEL R6, R5, R6, !P3 ;  /* 0x0000000605067207 */ /* 0x000fc60005800000 */
[----:B------:R-:W-:-:S04]  /*1ff0*/  @!P0 IMAD.HI.U32 R16, R7, R2, RZ ;  /* 0x0000000207108227 */ /* 0x000fc800078e00ff */
[----:B------:R-:W-:Y:S01]  /*2000*/  IMAD.MOV R2, RZ, RZ, -R6 ;  /* 0x000000ffff027224 */ /* 0x000fe200078e0a06 */
[----:B------:R-:W-:-:S03]  /*2010*/  @!P0 SHF.R.U32.HI R16, RZ, R3, R16 ;  /* 0x00000003ff108219 */ /* 0x000fc60000011610 */
[----:B------:R-:W-:Y:S01]  /*2020*/  IMAD R2, R72, R2, R5 ;  /* 0x0000000248027224 */ /* 0x000fe200078e0205 */
        /* <DEDUP_REMOVED lines=9> */
.L_x_33:
[----:B------:R-:W1:Y:S02]  /*20c0*/  LDCU UR8, c[0x0][0xb30] ;  /* 0x00016600ff0877ac */ /* 0x000e640008000800 */
[----:B-1----:R-:W-:-:S09]  /*20d0*/  UISETP.NE.AND UP0, UPT, UR8, 0x1, UPT ;  /* 0x000000010800788c */ /* 0x002fd2000bf05270 */
[----:B------:R-:W-:Y:S05]  /*20e0*/  BRA.U UP0, `(.L_x_34) ;  /* 0x0000000100407547 */ /* 0x000fea000b800000 */
[----:B------:R-:W1:Y:S08]  /*20f0*/  LDC.64 R4, c[0x0][0xb10] ;  /* 0x0002c400ff047b82 */ /* 0x000e700000000a00 */
[----:B------:R-:W2:Y:S08]  /*2100*/  LDC.64 R2, c[0x0][0xb18] ;  /* 0x0002c600ff027b82 */ /* 0x000eb00000000a00 */
[----:B------:R-:W3:Y:S08]  /*2110*/  LDC R6, c[0x0][0xb20] ;  /* 0x0002c800ff067b82 */ /* 0x000ef00000000800 */
[----:B------:R-:W4:Y:S01]  /*2120*/  LDC R16, c[0x0][0xb0c] ;  /* 0x0002c300ff107b82 */ /* 0x000f220000000800 */
[----:B-1----:R-:W-:-:S05]  /*2130*/  IMAD.HI.U32 R4, R11, R4, RZ ;  /* 0x000000040b047227 */ /* 0x002fca00078e00ff */
[----:B------:R-:W-:Y:S01]  /*2140*/  SHF.R.U32.HI R4, RZ, R5, R4 ;  /* 0x00000005ff047219 */ /* 0x000fe20000011604 */
[----:B--2---:R-:W-:Y:S01]  /*2150*/  IMAD.HI.U32 R3, R8, R3, RZ ;  /* 0x0000000308037227 */ /* 0x004fe200078e00ff */
[----:B------:R-:W-:-:S04]  /*2160*/  ISETP.NE.AND P0, PT, R2, 0x1, PT ;  /* 0x000000010200780c */ /* 0x000fc80003f05270 */
[----:B---3--:R-:W-:-:S04]  /*2170*/  SHF.R.U32.HI R3, RZ, R6, R3 ;  /* 0x00000006ff037219 */ /* 0x008fc80000011603 */
[----:B------:R-:W-:Y:S02]  /*2180*/  SEL R3, R8, R3, !P0 ;  /* 0x0000000308037207 */ /* 0x000fe40004000000 */
[----:B----4-:R-:W-:-:S04]  /*2190*/  ISETP.NE.AND P1, PT, R16, 0x1, PT ;  /* 0x000000011000780c */ /* 0x010fc80003f25270 */
[----:B------:R-:W-:-:S05]  /*21a0*/  SEL R4, R11, R4, !P1 ;  /* 0x000000040b047207 */ /* 0x000fca0004800000 */
[----:B------:R-:W-:Y:S02]  /*21b0*/  IMAD.IADD R5, R3, 0x1, -R4 ;  /* 0x0000000103057824 */ /* 0x000fe400078e0a04 */
[----:B------:R-:W-:Y:S02]  /*21c0*/  IMAD.IADD R3, R4, 0x1, -R3 ;  /* 0x0000000104037824 */ /* 0x000fe400078e0a03 */
[----:B------:R-:W-:Y:S02]  /*21d0*/  IMAD R11, R5, R16, R11 ;  /* 0x00000010050b7224 */ /* 0x000fe400078e020b */
[----:B------:R-:W-:-:S07]  /*21e0*/  IMAD R8, R3, R2, R8 ;  /* 0x0000000203087224 */ /* 0x000fce00078e0208 */
.L_x_34:
[----:B------:R-:W-:Y:S01]  /*21f0*/  VIADD R14, R14, 0x1 ;  /* 0x000000010e0e7836 */ /* 0x000fe20000000000 */
[----:B------:R-:W-:Y:S01]  /*2200*/  PLOP3.LUT P1, PT, PT, PT, PT, 0x80, 0x8 ;  /* 0x000000000008781c */ /* 0x000fe20003f2f070 */
[----:B------:R-:W-:Y:S02]  /*2210*/  IMAD.IADD R21, R11, 0x1, R170 ;  /* 0x000000010b157824 */ /* 0x000fe400078e02aa */
[----:B------:R-:W-:Y:S01]  /*2220*/  IMAD.IADD R20, R8, 0x1, R147 ;  /* 0x0000000108147824 */ /* 0x000fe200078e0293 */
[----:B------:R-:W-:-:S04]  /*2230*/  ISETP.NE.AND P0, PT, R14, 0x2, PT ;  /* 0x000000020e00780c */ /* 0x000fc80003f05270 */
[----:B------:R-:W-:Y:S02]  /*2240*/  SEL R2, RZ, 0x1, P0 ;  /* 0x00000001ff027807 */ /* 0x000fe40000000000 */
[----:B------:R-:W-:Y:S02]  /*2250*/  SEL R14, R14, RZ, P0 ;  /* 0x000000ff0e0e7207 */ /* 0x000fe40000000000 */
[----:B------:R-:W-:Y:S01]  /*2260*/  LOP3.LUT R13, R13, R2, RZ, 0x3c, !PT ;  /* 0x000000020d0d7212 */ /* 0x000fe200078e3cff */
[----:B------:R-:W-:Y:S06]  /*2270*/  @P2 BRA `(.L_x_35) ;  /* 0xfffffff000982947 */ /* 0x000fec000383ffff */
[----:B------:R-:W-:Y:S01]  /*2280*/  UIADD3 UR4, UPT, UPT, UR4, 0x18, URZ ;  /* 0x0000001804047890 */ /* 0x000fe2000fffe0ff */
[----:B------:R-:W-:-:S03]  /*2290*/  SHF.L.U32 R3, R15, 0x1f, RZ ;  /* 0x0000001f0f037819 */ /* 0x000fc600000006ff */
[----:B------:R-:W-:-:S09]  /*22a0*/  ULEA UR5, UR6, UR4, 0x3 ;  /* 0x0000000406057291 */ /* 0x000fd2000f8e18ff */
[----:B------:R-:W1:Y:S02]  /*22b0*/  SYNCS.PHASECHK.TRANS64.TRYWAIT P0, [UR5], R3 ;  /* 0x00000003ff0075a7 */ /* 0x000e640008001105 */
[----:B-1----:R-:W-:Y:S05]  /*22c0*/  @!P0 BRA `(.L_x_36) ;  /* 0x0000008c00688947 */ /* 0x002fea0003800000 */
.L_x_130:
[----:B------:R-:W-:-:S04]  /*22d0*/  UIADD3 UR6, UPT, UPT, UR6, 0x1, URZ ;  /* 0x0000000106067890 */ /* 0x000fc8000fffe0ff */
[----:B------:R-:W-:-:S04]  /*22e0*/  UISETP.NE.AND UP0, UPT, UR6, 0x3, UPT ;  /* 0x000000030600788c */ /* 0x000fc8000bf05270 */
[----:B------:R-:W-:Y:S02]  /*22f0*/  USEL UR7, URZ, 0x1, UP0 ;  /* 0x00000001ff077887 */ /* 0x000fe40008000000 */
[----:B------:R-:W-:-:S04]  /*2300*/  USEL UR6, UR6, URZ, UP0 ;  /* 0x000000ff06067287 */ /* 0x000fc80008000000 */
[----:B------:R-:W-:Y:S01]  /*2310*/  ULEA UR5, UR6, UR4, 0x3 ;  /* 0x0000000406057291 */ /* 0x000fe2000f8e18ff */
[----:B------:R-:W-:-:S04]  /*2320*/  LOP3.LUT R15, R15, UR7, RZ, 0x3c, !PT ;  /* 0x000000070f0f7c12 */ /* 0x000fc8000f8e3cff */
[----:B-1----:R-:W-:-:S04]  /*2330*/  SHF.L.U32 R3, R15, 0x1f, RZ ;  /* 0x0000001f0f037819 */ /* 0x002fc800000006ff */
[----:B------:R-:W1:Y:S02]  /*2340*/  SYNCS.PHASECHK.TRANS64.TRYWAIT P0, [UR5], R3 ;  /* 0x00000003ff0075a7 */ /* 0x000e640008001105 */
[----:B-1----:R-:W-:Y:S05]  /*2350*/  @!P0 BRA `(.L_x_37) ;  /* 0x0000008c005c8947 */ /* 0x002fea0003800000 */
.L_x_132:
[----:B------:R-:W-:-:S04]  /*2360*/  UIADD3 UR6, UPT, UPT, UR6, 0x1, URZ ;  /* 0x0000000106067890 */ /* 0x000fc8000fffe0ff */
[----:B------:R-:W-:-:S04]  /*2370*/  UISETP.NE.AND UP0, UPT, UR6, 0x3, UPT ;  /* 0x000000030600788c */ /* 0x000fc8000bf05270 */
[----:B------:R-:W-:Y:S02]  /*2380*/  USEL UR5, URZ, 0x1, UP0 ;  /* 0x00000001ff057887 */ /* 0x000fe40008000000 */
[----:B------:R-:W-:-:S04]  /*2390*/  USEL UR6, UR6, URZ, UP0 ;  /* 0x000000ff06067287 */ /* 0x000fc80008000000 */
[----:B------:R-:W-:Y:S01]  /*23a0*/  ULEA UR6, UR6, UR4, 0x3 ;  /* 0x0000000406067291 */ /* 0x000fe2000f8e18ff */
[----:B-1----:R-:W-:-:S04]  /*23b0*/  LOP3.LUT R3, R15, UR5, RZ, 0x3c, !PT ;  /* 0x000000050f037c12 */ /* 0x002fc8000f8e3cff */
[----:B------:R-:W-:Y:S01]  /*23c0*/  SHF.L.U32 R3, R3, 0x1f, RZ ;  /* 0x0000001f03037819 */ /* 0x000fe200000006ff */
[----:B----4-:R-:W-:-:S07]  /*23d0*/  IMAD.U32 R0, RZ, RZ, UR6 ;  /* 0x00000006ff007e24 */ /* 0x010fce000f8e00ff */
.L_x_38:
[----:B-1----:R1:W2:Y:S02]  /*23e0*/  SYNCS.PHASECHK.TRANS64.TRYWAIT P0, [R0+URZ], R3 ;  /* 0x00000003000075a7 */ /* 0x0022a400080011ff */
[----:B--2---:R-:W-:Y:S05]  /*23f0*/  @!P0 NANOSLEEP.SYNCS 0x989680 ;  /* 0x009896800000895d */ /* 0x004fea0003900000 */
[----:B------:R-:W2:Y:S02]  /*2400*/  @!P0 SYNCS.PHASECHK.TRANS64 P0, [R0+URZ], R3 ;  /* 0x00000003000085a7 */ /* 0x000ea400080010ff */
[----:B--2---:R-:W-:Y:S05]  /*2410*/  @P0 EXIT ;  /* 0x000000000000094d */ /* 0x004fea0003800000 */
[----:B------:R-:W-:Y:S05]  /*2420*/  BRA `(.L_x_38) ;  /* 0xfffffffc00ec7947 */ /* 0x000fea000383ffff */
.L_x_17:
[----:B------:R-:W-:-:S04]  /*2430*/  UISETP.NE.AND UP1, UPT, UR37, URZ, UPT ;  /* 0x000000ff2500728c */ /* 0x000fc8000bf25270 */
[----:B------:R-:W-:-:S09]  /*2440*/  UISETP.NE.OR UP1, UPT, UR8, 0x1, UP1 ;  /* 0x000000010800788c */ /* 0x000fd20008f25670 */
[----:B------:R-:W-:Y:S05]  /*2450*/  BRA.U UP1, `(.L_x_39) ;  /* 0x0000000501487547 */ /* 0x000fea000b800000 */
[----:B------:R-:W-:Y:S01]  /*2460*/  ISETP.NE.AND P2, PT, R2, RZ, PT ;  /* 0x000000ff0200720c */ /* 0x000fe20003f45270 */
[----:B------:R-:W-:Y:S01]  /*2470*/  IMAD.MOV.U32 R12, RZ, RZ, 0x1 ;  /* 0x00000001ff0c7424 */ /* 0x000fe200078e00ff */
[----:B------:R-:W-:Y:S02]  /*2480*/  CS2R R10, SRZ ;  /* 0x00000000000a7805 */ /* 0x000fe4000001ff00 */
[----:B------:R-:W-:Y:S01]  /*2490*/  CS2R R8, SRZ ;  /* 0x0000000000087805 */ /* 0x000fe2000001ff00 */
[----:B------:R-:W-:Y:S01]  /*24a0*/  UMOV UR4, 0x400 ;  /* 0x0000040000047882 */ /* 0x000fe20000000000 */
[----:B------:R-:W-:Y:S01]  /*24b0*/  UMOV UR6, URZ ;  /* 0x000000ff00067c82 */ /* 0x000fe20008000000 */
[----:B------:R-:W-:-:S12]  /*24c0*/  ULEA UR37, UR37, UR4, 0x18 ;  /* 0x0000000425257291 */ /* 0x000fd8000f8ec0ff */
.L_x_43:
[----:B------:R-:W-:Y:S02]  /*24d0*/  LEA R0, R8, UR37, 0x3 ;  /* 0x0000002508007c11 */ /* 0x000fe4000f8e18ff */
[----:B------:R-:W-:-:S03]  /*24e0*/  SHF.L.U32 R5, R9, 0x1f, RZ ;  /* 0x0000001f09057819 */ /* 0x000fc600000006ff */
[----:B------:R-:W-:Y:S01]  /*24f0*/  VIADD R4, R0, 0xd0 ;  /* 0x000000d000047836 */ /* 0x000fe20000000000 */
[----:B------:R-:W1:Y:S02]  /*2500*/  SYNCS.PHASECHK.TRANS64.TRYWAIT P0, [R0+URZ+0xc0], R5 ;  /* 0x0000c005000075a7 */ /* 0x000e6400080011ff */
[----:B-1----:R-:W-:Y:S05]  /*2510*/  @!P0 BRA `(.L_x_40) ;  /* 0x0000008c00048947 */ /* 0x002fea0003800000 */
.L_x_133:
[----:B------:R-:W-:Y:S01]  /*2520*/  ULEA UR5, UR6, UR37, 0x3 ;  /* 0x0000002506057291 */ /* 0x000fe2000f8e18ff */
[----:B------:R-:W-:Y:S02]  /*2530*/  PRMT R4, RZ, 0x654, R4 ;  /* 0x00000654ff047816 */ /* 0x000fe40000000004 */
[----:B-1----:R-:W-:Y:S01]  /*2540*/  SHF.L.U32 R5, R12, 0x1f, RZ ;  /* 0x0000001f0c057819 */ /* 0x002fe200000006ff */
[----:B------:R-:W-:Y:S01]  /*2550*/  UIADD3 UR4, UPT, UPT, UR5, 0x80, URZ ;  /* 0x0000008005047890 */ /* 0x000fe2000fffe0ff */
[----:B------:R1:W-:Y:S05]  /*2560*/  SYNCS.ARRIVE.TRANS64.RED.A1T0 RZ, [R4+URZ], RZ ;  /* 0x000000ff04ff79a7 */ /* 0x0003ea00081004ff */
[----:B------:R-:W-:Y:S01]  /*2570*/  IMAD.U32 R7, RZ, RZ, UR4 ;  /* 0x00000004ff077e24 */ /* 0x000fe2000f8e00ff */
[----:B------:R-:W2:Y:S04]  /*2580*/  SYNCS.PHASECHK.TRANS64.TRYWAIT P0, [UR5+0x90], R5 ;  /* 0x00009005ff0075a7 */ /* 0x000ea80008001105 */
[----:B------:R-:W-:Y:S01]  /*2590*/  PRMT R6, R2, 0x654, R7 ;  /* 0x0000065402067816 */ /* 0x000fe20000000007 */
[----:B-1----:R-:W-:Y:S01]  /*25a0*/  @!P2 IMAD.MOV.U32 R4, RZ, RZ, 0x10 ;  /* 0x00000010ff04a424 */ /* 0x002fe200078e00ff */
[----:B--2---:R-:W-:Y:S06]  /*25b0*/  @!P0 BRA `(.L_x_41) ;  /* 0x0000008800f08947 */ /* 0x004fec0003800000 */
.L_x_135:
[----:B------:R-:W-:Y:S01]  /*25c0*/  ULEA UR4, UR6, UR37, 0x4 ;  /* 0x0000002506047291 */ /* 0x000fe2000f8e20ff */
[----:B------:R-:W-:Y:S01]  /*25d0*/  SEL R3, R6, R3, !P2 ;  /* 0x0000000306037207 */ /* 0x000fe20005000000 */
[----:B------:R-:W-:Y:S01]  /*25e0*/  UIADD3 UR5, UPT, UPT, UR5, 0x80, URZ ;  /* 0x0000008005057890 */ /* 0x000fe2000fffe0ff */
[----:B-1----:R-:W-:Y:S01]  /*25f0*/  LEA R0, R11, UR37, 0x3 ;  /* 0x000000250b007c11 */ /* 0x002fe2000f8e18ff */
[----:B------:R-:W-:Y:S01]  /*2600*/  UIADD3 UR4, UPT, UPT, UR4, 0xf0, URZ ;  /* 0x000000f004047890 */ /* 0x000fe2000fffe0ff */
[----:B------:R-:W-:Y:S01]  /*2610*/  SHF.L.U32 R5, R10, 0x1f, RZ ;  /* 0x0000001f0a057819 */ /* 0x000fe200000006ff */
[----:B------:R1:W-:Y:S01]  /*2620*/  @!P2 SYNCS.ARRIVE.TRANS64.RED RZ, [R3+URZ], R4 ;  /* 0x0000000403ffa9a7 */ /* 0x0003e200080004ff */
[----:B------:R-:W-:Y:S01]  /*2630*/  UIADD3 UR6, UPT, UPT, UR6, 0x1, URZ ;  /* 0x0000000106067890 */ /* 0x000fe2000fffe0ff */
[----:B------:R-:W-:-:S03]  /*2640*/  VIADD R8, R8, 0x1 ;  /* 0x0000000108087836 */ /* 0x000fc60000000000 */
[----:B------:R-:W-:Y:S02]  /*2650*/  UISETP.NE.AND UP0, UPT, UR6, 0x2, UPT ;  /* 0x000000020600788c */ /* 0x000fe4000bf05270 */
[----:B------:R-:W-:Y:S06]  /*2660*/  UGETNEXTWORKID.BROADCAST [UR4], [UR5] ;  /* 0x00000000040073ca */ /* 0x000fec0008000100 */
[----:B------:R-:W-:Y:S01]  /*2670*/  USEL UR4, URZ, 0x1, UP0 ;  /* 0x00000001ff047887 */ /* 0x000fe20008000000 */
[----:B------:R-:W-:Y:S01]  /*2680*/  ISETP.NE.AND P0, PT, R8, 0x2, PT ;  /* 0x000000020800780c */ /* 0x000fe20003f05270 */
[----:B------:R-:W-:Y:S01]  /*2690*/  USEL UR6, UR6, URZ, UP0 ;  /* 0x000000ff06067287 */ /* 0x000fe20008000000 */
[----:B------:R-:W2:Y:S03]  /*26a0*/  SYNCS.PHASECHK.TRANS64.TRYWAIT P1, [R0+URZ+0x80], R5 ;  /* 0x00008005000075a7 */ /* 0x000ea600080211ff */
[----:B------:R-:W-:Y:S01]  /*26b0*/  LOP3.LUT R12, R12, UR4, RZ, 0x3c, !PT ;  /* 0x000000040c0c7c12 */ /* 0x000fe2000f8e3cff */
[----:B-12---:R-:W-:Y:S07]  /*26c0*/  @!P1 BRA `(.L_x_42) ;  /* 0x0000008800c49947 */ /* 0x006fee0003800000 */
.L_x_136:
[C---:B------:R-:W-:Y:S01]  /*26d0*/  LEA R4, R11.reuse, UR37, 0x4 ;  /* 0x000000250b047c11 */ /* 0x040fe2000f8e20ff */
[----:B-1----:R-:W-:Y:S01]  /*26e0*/  VIADD R0, R0, 0x90 ;  /* 0x0000009000007836 */ /* 0x002fe20000000000 */
[----:B------:R-:W-:Y:S01]  /*26f0*/  SEL R8, R8, RZ, P0 ;  /* 0x000000ff08087207 */ /* 0x000fe20000000000 */
[----:B------:R-:W-:-:S03]  /*2700*/  VIADD R11, R11, 0x1 ;  /* 0x000000010b0b7836 */ /* 0x000fc60000000000 */
[----:B------:R-:W1:Y:S01]  /*2710*/  LDS.128 R4, [R4+0xf0] ;  /* 0x0000f00004047984 */ /* 0x000e620000000c00 */
[----:B------:R-:W-:Y:S02]  /*2720*/  PRMT R0, RZ, 0x654, R0 ;  /* 0x00000654ff007816 */ /* 0x000fe40000000000 */
[C---:B------:R-:W-:Y:S01]  /*2730*/  ISETP.NE.AND P1, PT, R11.reuse, 0x2, PT ;  /* 0x000000020b00780c */ /* 0x040fe20003f25270 */
[----:B------:R-:W-:Y:S01]  /*2740*/  @!PT LDS RZ, [RZ] ;  /* 0x00000000fffff984 */ /* 0x000fe20000000800 */
[----:B------:R-:W-:Y:S01]  /*2750*/  @!PT LDS RZ, [RZ] ;  /* 0x00000000fffff984 */ /* 0x000fe20000000800 */
[----:B------:R-:W-:Y:S01]  /*2760*/  @!PT LDS RZ, [RZ] ;  /* 0x00000000fffff984 */ /* 0x000fe20000000800 */
[----:B------:R-:W-:Y:S01]  /*2770*/  @!PT LDS RZ, [RZ] ;  /* 0x00000000fffff984 */ /* 0x000fe20000000800 */
[----:B------:R2:W-:Y:S06]  /*2780*/  MEMBAR.ALL.CTA ;  /* 0x0000000000007992 */ /* 0x0005ec0000008000 */
[----:B--2---:R-:W2:Y:S01]  /*2790*/  FENCE.VIEW.ASYNC.S ;  /* 0x00000000000073c6 */ /* 0x004ea20000000000 */
[----:B------:R-:W-:Y:S01]  /*27a0*/  SEL R11, R11, RZ, P1 ;  /* 0x000000ff0b0b7207 */ /* 0x000fe20000800000 */
[----:B--2---:R2:W-:Y:S01]  /*27b0*/  SYNCS.ARRIVE.TRANS64.RED.A1T0 RZ, [R0+URZ], RZ ;  /* 0x000000ff00ff79a7 */ /* 0x0045e200081004ff */
[----:B-1----:R-:W-:-:S02]  /*27c0*/  LOP3.LUT P3, RZ, R6, 0x1, RZ, 0xc0, !PT ;  /* 0x0000000106ff7812 */ /* 0x002fc4000786c0ff */
[----:B------:R-:W-:-:S04]  /*27d0*/  SEL R5, RZ, 0x1, P1 ;  /* 0x00000001ff057807 */ /* 0x000fc80000800000 */
[----:B------:R-:W-:Y:S02]  /*27e0*/  LOP3.LUT R10, R10, R5, RZ, 0x3c, !PT ;  /* 0x000000050a0a7212 */ /* 0x000fe400078e3cff */
[----:B--2---:R-:W-:-:S04]  /*27f0*/  SEL R0, RZ, 0x1, P0 ;  /* 0x00000001ff007807 */ /* 0x004fc80000000000 */
[----:B------:R-:W-:Y:S01]  /*2800*/  LOP3.LUT R9, R9, R0, RZ, 0x3c, !PT ;  /* 0x0000000009097212 */ /* 0x000fe200078e3cff */
[----:B------:R-:W-:Y:S06]  /*2810*/  @P3 BRA `(.L_x_43) ;  /* 0xfffffffc002c3947 */ /* 0x000fec000383ffff */
[----:B------:R-:W-:Y:S01]  /*2820*/  ULEA UR5, UR6, UR37, 0x3 ;  /* 0x0000002506057291 */ /* 0x000fe2000f8e18ff */
[----:B------:R-:W-:-:S08]  /*2830*/  SHF.L.U32 R3, R12, 0x1f, RZ ;  /* 0x0000001f0c037819 */ /* 0x000fd000000006ff */
[----:B------:R-:W1:Y:S02]  /*2840*/  SYNCS.PHASECHK.TRANS64 P0, [UR5+0x90], R3 ;  /* 0x00009003ff0075a7 */ /* 0x000e640008001005 */
[----:B-1----:R-:W-:Y:S05]  /*2850*/  @P0 BRA `(.L_x_44) ;  /* 0x0000000000080947 */ /* 0x002fea0003800000 */
[----:B------:R-:W1:Y:S02]  /*2860*/  SYNCS.PHASECHK.TRANS64.TRYWAIT P0, [UR5+0x90], R3 ;  /* 0x00009003ff0075a7 */ /* 0x000e640008001105 */
[----:B-1----:R-:W-:Y:S05]  /*2870*/  @!P0 BRA `(.L_x_45) ;  /* 0x00000088006c8947 */ /* 0x002fea0003800000 */
.L_x_44:
[----:B------:R-:W-:-:S04]  /*2880*/  UIADD3 UR4, UPT, UPT, UR6, 0x1, URZ ;  /* 0x0000000106047890 */ /* 0x000fc8000fffe0ff */
[----:B------:R-:W-:-:S04]  /*2890*/  UISETP.NE.AND UP0, UPT, UR4, 0x2, UPT ;  /* 0x000000020400788c */ /* 0x000fc8000bf05270 */
[----:B------:R-:W-:Y:S02]  /*28a0*/  USEL UR7, URZ, 0x1, UP0 ;  /* 0x00000001ff077887 */ /* 0x000fe40008000000 */
[----:B------:R-:W-:-:S04]  /*28b0*/  USEL UR4, UR4, URZ, UP0 ;  /* 0x000000ff04047287 */ /* 0x000fc80008000000 */
[----:B------:R-:W-:Y:S01]  /*28c0*/  ULEA UR4, UR4, UR37, 0x3 ;  /* 0x0000002504047291 */ /* 0x000fe2000f8e18ff */
[----:B-1----:R-:W-:-:S04]  /*28d0*/  LOP3.LUT R3, R12, UR7, RZ, 0x3c, !PT ;  /* 0x000000070c037c12 */ /* 0x002fc8000f8e3cff */
[----:B------:R-:W-:-:S04]  /*28e0*/  SHF.L.U32 R0, R3, 0x1f, RZ ;  /* 0x0000001f03007819 */ /* 0x000fc800000006ff */
[----:B------:R-:W1:Y:S02]  /*28f0*/  SYNCS.PHASECHK.TRANS64 P0, [UR4+0x90], R0 ;  /* 0x00009000ff0075a7 */ /* 0x000e640008001004 */
[----:B-1----:R-:W-:Y:S05]  /*2900*/  @P0 EXIT ;  /* 0x000000000000094d */ /* 0x002fea0003800000 */
[----:B------:R-:W-:Y:S02]  /*2910*/  SHF.L.U32 R3, R3, 0x1f, RZ ;  /* 0x0000001f03037819 */ /* 0x000fe400000006ff */
[----:B------:R-:W-:-:S07]  /*2920*/  MOV R0, UR4 ;  /* 0x0000000400007c02 */ /* 0x000fce0008000f00 */
.L_x_46:
[----:B-1----:R1:W2:Y:S02]  /*2930*/  SYNCS.PHASECHK.TRANS64.TRYWAIT P0, [R0+URZ+0x90], R3 ;  /* 0x00009003000075a7 */ /* 0x0022a400080011ff */
[----:B--2---:R-:W-:Y:S05]  /*2940*/  @!P0 NANOSLEEP.SYNCS 0x989680 ;  /* 0x009896800000895d */ /* 0x004fea0003900000 */
[----:B------:R-:W2:Y:S02]  /*2950*/  @!P0 SYNCS.PHASECHK.TRANS64 P0, [R0+URZ+0x90], R3 ;  /* 0x00009003000085a7 */ /* 0x000ea400080010ff */
[----:B--2---:R-:W-:Y:S05]  /*2960*/  @P0 EXIT ;  /* 0x000000000000094d */ /* 0x004fea0003800000 */
[----:B------:R-:W-:Y:S05]  /*2970*/  BRA `(.L_x_46) ;  /* 0xfffffffc00ec7947 */ /* 0x000fea000383ffff */
.L_x_39:
[----:B------:R-:W-:-:S09]  /*2980*/  UISETP.NE.AND UP1, UPT, UR8, URZ, UPT ;  /* 0x000000ff0800728c */ /* 0x000fd2000bf25270 */
[----:B------:R-:W-:Y:S05]  /*2990*/  BRA.U UP1, `(.L_x_47) ;  /* 0x0000000d01687547 */ /* 0x000fea000b800000 */
[----:B------:R-:W-:Y:S01]  /*29a0*/  UMOV UR4, 0x40 ;  /* 0x0000004000047882 */ /* 0x000fe20000000000 */
[----:B------:R-:W-:Y:S01]  /*29b0*/  NOP ;  /* 0x0000000000007918 */ /* 0x000fe20000000000 */
[----:B------:R-:W-:Y:S01]  /*29c0*/  ULEA UR4, UR37, UR4, 0x18 ;  /* 0x0000000425047291 */ /* 0x000fe2000f8ec0ff */
[----:B------:R-:W-:Y:S02]  /*29d0*/  UMOV UR5, 0x400 ;  /* 0x0000040000057882 */ /* 0x000fe40000000000 */
[----:B------:R-:W-:-:S06]  /*29e0*/  ULEA UR37, UR37, UR5, 0x18 ;  /* 0x0000000525257291 */ /* 0x000fcc000f8ec0ff */
[----:B------:R-:W1:Y:S02]  /*29f0*/  LDS.U8 R0, [UR4+0x1c] ;  /* 0x00001c04ff007984 */ /* 0x000e640008000000 */
[----:B-1----:R-:W-:-:S13]  /*2a00*/  ISETP.NE.AND P0, PT, R0, RZ, PT ;  /* 0x000000ff0000720c */ /* 0x002fda0003f05270 */
[----:B------:R-:W-:Y:S05]  /*2a10*/  @P0 BRA `(.L_x_48) ;  /* 0x0000000000580947 */ /* 0x000fea0003800000 */
[----:B------:R-:W-:-:S13]  /*2a20*/  ELECT P0, URZ, PT ;  /* 0x0000000000ff782f */ /* 0x000fda0003800000 */
[----:B------:R-:W-:Y:S05]  /*2a30*/  @!P0 BRA `(.L_x_49) ;  /* 0x0000000000608947 */ /* 0x000fea0003800000 */
[----:B------:R-:W-:Y:S01]  /*2a40*/  UMOV UR5, 0x10 ;  /* 0x0000001000057882 */ /* 0x000fe20000000000 */
[----:B------:R-:W-:Y:S01]  /*2a50*/  HFMA2 R0, -RZ, RZ, 0, 5.9604644775390625e-08 ;  /* 0x00000001ff007431 */ /* 0x000fe200000001ff */
[----:B------:R-:W-:-:S03]  /*2a60*/  MOV R2, 0xffff ;  /* 0x0000ffff00027802 */ /* 0x000fc60000000f00 */
[----:B------:R-:W-:Y:S04]  /*2a70*/  DEPBAR.LE SB1, 0x36 ;  /* 0x00009d800000791a */ /* 0x000fe80000000000 */
[----:B------:R-:W1:Y:S02]  /*2a80*/  UTCATOMSWS.FIND_AND_SET.ALIGN UP0, UR5, UR5 ;  /* 0x00000005000575e3 */ /* 0x000e640008000800 */
[----:B-1----:R-:W-:Y:S01]  /*2a90*/  MOV R3, UR5 ;  /* 0x0000000500037c02 */ /* 0x002fe20008000f00 */
[----:B------:R-:W-:Y:S06]  /*2aa0*/  BRA.U UP0, `(.L_x_50) ;  /* 0x0000000100187547 */ /* 0x000fec000b800000 */
.L_x_51:
[----:B------:R-:W-:Y:S05]  /*2ab0*/  NANOSLEEP 0x64 ;  /* 0x000000640000795d */ /* 0x000fea0003800000 */
[----:B------:R-:W-:-:S05]  /*2ac0*/  UMOV UR5, 0x10 ;  /* 0x0000001000057882 */ /* 0x000fca0000000000 */
[----:B------:R-:W-:Y:S04]  /*2ad0*/  DEPBAR.LE SB1, 0x36 ;  /* 0x00009d800000791a */ /* 0x000fe80000000000 */
[----:B------:R-:W1:Y:S02]  /*2ae0*/  UTCATOMSWS.FIND_AND_SET.ALIGN UP0, UR5, UR5 ;  /* 0x00000005000575e3 */ /* 0x000e640008000800 */
[----:B-1----:R-:W-:Y:S01]  /*2af0*/  MOV R3, UR5 ;  /* 0x0000000500037c02 */ /* 0x002fe20008000f00 */
[----:B------:R-:W-:Y:S05]  /*2b00*/  BRA.U !UP0, `(.L_x_51) ;  /* 0xfffffffd08e87547 */ /* 0x000fea000b83ffff */
.L_x_50:
[-C--:B------:R-:W-:Y:S02]  /*2b10*/  SHF.L.U32 R2, R2, R3.reuse, RZ ;  /* 0x0000000302027219 */ /* 0x080fe400000006ff */
[----:B------:R-:W-:Y:S01]  /*2b20*/  SHF.L.U32 R0, R0, R3, RZ ;  /* 0x0000000300007219 */ /* 0x000fe200000006ff */
[----:B------:R-:W-:Y:S02]  /*2b30*/  IMAD.SHL.U32 R3, R3, 0x20, RZ ;  /* 0x0000002003037824 */ /* 0x000fe400078e00ff */
[----:B------:R1:W-:Y:S04]  /*2b40*/  ATOMS.OR RZ, [UR4+0x14], R2 ;  /* 0x00001402ffff798c */ /* 0x0003e8000b000004 */
[----:B------:R1:W-:Y:S04]  /*2b50*/  ATOMS.OR RZ, [UR4+0x18], R0 ;  /* 0x00001800ffff798c */ /* 0x0003e8000b000004 */
[----:B------:R1:W-:Y:S01]  /*2b60*/  STS [UR37+0x110], R3 ;  /* 0x00011003ff007988 */ /* 0x0003e20008000825 */
[----:B------:R-:W-:Y:S05]  /*2b70*/  BRA `(.L_x_49) ;  /* 0x0000000000107947 */ /* 0x000fea0003800000 */
.L_x_48:
[----:B------:R-:W-:Y:S02]  /*2b80*/  MOV R0, 0xffffffff ;  /* 0xffffffff00007802 */ /* 0x000fe40000000f00 */
[----:B------:R-:W-:-:S03]  /*2b90*/  MOV R2, 0x2bc0 ;  /* 0x00002bc000027802 */ /* 0x000fc60000000f00 */
[----:B------:R1:W-:Y:S04]  /*2ba0*/  STS [UR37+0x110], R0 ;  /* 0x00011000ff007988 */ /* 0x0003e80008000825 */
[----:B-1-3-5:R-:W-:Y:S05]  /*2bb0*/  CALL.REL.NOINC `($__internal_1_$__cuda_sm10x_tcgen05_guardrail_trap_phase_invalid_during_alloc) ;  /* 0x0000008c00807944 */ /* 0x02afea0003c00000 */
.L_x_49:
[----:B------:R-:W-:Y:S05]  /*2bc0*/  WARPSYNC.ALL ;  /* 0x0000000000007948 */ /* 0x000fea0003800000 */
[----:B------:R-:W2:Y:S01]  /*2bd0*/  S2UR UR5, SR_CgaCtaId ;  /* 0x00000000000579c3 */ /* 0x000ea20000008800 */
[----:B------:R-:W-:Y:S01]  /*2be0*/  UMOV UR4, 0x400 ;  /* 0x0000040000047882 */ /* 0x000fe20000000000 */
[----:B------:R-:W-:-:S06]  /*2bf0*/  NOP ;  /* 0x0000000000007918 */ /* 0x000fcc0000000000 */
[----:B------:R-:W-:Y:S06]  /*2c00*/  BAR.ARV 0x6, 0xa0 ;  /* 0x0182800000007b1d */ /* 0x000fec0000002000 */
[----:B------:R-:W4:Y:S01]  /*2c10*/  LDCU UR7, c[0x0][0x38c] ;  /* 0x00007180ff0777ac */ /* 0x000f220008000800 */
[----:B------:R-:W-:Y:S01]  /*2c20*/  IMAD.MOV.U32 R11, RZ, RZ, 0x1 ;  /* 0x00000001ff0b7424 */ /* 0x000fe200078e00ff */
[----:B------:R-:W-:Y:S01]  /*2c30*/  CS2R R8, SRZ ;  /* 0x0000000000087805 */ /* 0x000fe2000001ff00 */
[----:B------:R-:W-:Y:S01]  /*2c40*/  IMAD.MOV.U32 R10, RZ, RZ, RZ ;  /* 0x000000ffff0a7224 */ /* 0x000fe200078e00ff */
[----:B------:R-:W3:Y:S01]  /*2c50*/  LDCU UR6, c[0x0][0x38c] ;  /* 0x00007180ff0677ac */ /* 0x000ee20008000800 */
[----:B------:R-:W-:Y:S01]  /*2c60*/  UMOV UR14, URZ ;  /* 0x000000ff000e7c82 */ /* 0x000fe20008000000 */
[----:B------:R-:W-:Y:S01]  /*2c70*/  UMOV UR13, URZ ;  /* 0x000000ff000d7c82 */ /* 0x000fe20008000000 */
[----:B--2---:R-:W-:Y:S01]  /*2c80*/  ULEA UR5, UR5, UR4, 0x18 ;  /* 0x0000000405057291 */ /* 0x004fe2000f8ec0ff */
[----:B------:R-:W-:Y:S01]  /*2c90*/  UMOV UR24, 0x0 ;  /* 0x0000000000187882 */ /* 0x000fe20000000000 */
[----:B------:R-:W-:-:S02]  /*2ca0*/  UMOV UR25, 0x8408490 ;  /* 0x0840849000197882 */ /* 0x000fc40000000000 */
[----:B------:R-:W-:Y:S02]  /*2cb0*/  UIADD3 UR10, UPT, UPT, UR5, 0x18400, URZ ;  /* 0x00018400050a7890 */ /* 0x000fe4000fffe0ff */
[----:B------:R-:W-:Y:S02]  /*2cc0*/  UIADD3 UR15, UPT, UPT, UR5, 0xc400, URZ ;  /* 0x0000c400050f7890 */ /* 0x000fe4000fffe0ff */
[----:B----4-:R-:W-:Y:S01]  /*2cd0*/  UIADD3 UR7, UPT, UPT, UR7, 0x7f, URZ ;  /* 0x0000007f07077890 */ /* 0x010fe2000fffe0ff */
[----:B-1----:R-:W1:Y:S01]  /*2ce0*/  LDS R0, [UR5+0x110] ;  /* 0x00011005ff007984 */ /* 0x002e620008000800 */
[----:B------:R-:W-:Y:S02]  /*2cf0*/  USHF.R.U32.HI UR10, URZ, 0x4, UR10 ;  /* 0x00000004ff0a7899 */ /* 0x000fe4000801160a */
[----:B------:R-:W-:Y:S02]  /*2d00*/  USHF.R.S32.HI UR4, URZ, 0x1f, UR7 ;  /* 0x0000001fff047899 */ /* 0x000fe40008011407 */
[----:B------:R-:W-:-:S02]  /*2d10*/  USHF.R.U32.HI UR15, URZ, 0x4, UR15 ;  /* 0x00000004ff0f7899 */ /* 0x000fc4000801160f */
[----:B------:R-:W-:Y:S02]  /*2d20*/  ULEA.HI UR4, UR4, UR7, URZ, 0x7 ;  /* 0x0000000704047291 */ /* 0x000fe4000f8f38ff */
[----:B------:R-:W-:Y:S02]  /*2d30*/  ULOP3.LUT UR10, UR10, 0x3fff, URZ, 0xc0, !UPT ;  /* 0x00003fff0a0a7892 */ /* 0x000fe4000f8ec0ff */
[----:B------:R-:W-:Y:S01]  /*2d40*/  USHF.R.S32.HI UR4, URZ, 0x7, UR4 ;  /* 0x00000007ff047899 */ /* 0x000fe20008011404 */
[----:B------:R-:W-:Y:S01]  /*2d50*/  UMOV UR22, 0x0 ;  /* 0x0000000000167882 */ /* 0x000fe20000000000 */
[----:B------:R-:W-:Y:S02]  /*2d60*/  UMOV UR23, 0x8408490 ;  /* 0x0840849000177882 */ /* 0x000fe40000000000 */
[----:B------:R-:W-:Y:S02]  /*2d70*/  UISETP.LT.AND UP0, UPT, UR4, 0x1, UPT ;  /* 0x000000010400788c */ /* 0x000fe4000bf01270 */
[----:B------:R-:W-:-:S02]  /*2d80*/  ULOP3.LUT UR15, UR15, 0x3fff, URZ, 0xc0, !UPT ;  /* 0x00003fff0f0f7892 */ /* 0x000fc4000f8ec0ff */
[----:B------:R-:W-:Y:S02]  /*2d90*/  USEL UR9, UR4, 0x1, !UP0 ;  /* 0x0000000104097887 */ /* 0x000fe4000c000000 */
[----:B------:R-:W-:Y:S02]  /*2da0*/  ULOP3.LUT UR10, UR10, 0x10000, URZ, 0xfc, !UPT ;  /* 0x000100000a0a7892 */ /* 0x000fe4000f8efcff */
[----:B------:R-:W-:Y:S02]  /*2db0*/  UIADD3 UR9, UPT, UPT, -UR9, URZ, URZ ;  /* 0x000000ff09097290 */ /* 0x000fe4000fffe1ff */
[----:B---3--:R-:W-:Y:S01]  /*2dc0*/  UISETP.GE.AND UP3, UPT, UR6, 0x1, UPT ;  /* 0x000000010600788c */ /* 0x008fe2000bf66270 */
[----:B------:R-:W-:Y:S01]  /*2dd0*/  UMOV UR20, 0x0 ;  /* 0x0000000000147882 */ /* 0x000fe20000000000 */
[----:B------:R-:W-:Y:S01]  /*2de0*/  UMOV UR21, 0x8408490 ;  /* 0x0840849000157882 */ /* 0x000fe20000000000 */
[----:B------:R-:W-:Y:S01]  /*2df0*/  UMOV UR18, 0x0 ;  /* 0x0000000000127882 */ /* 0x000fe20000000000 */
[----:B------:R-:W-:Y:S01]  /*2e00*/  UMOV UR19, 0x8408490 ;  /* 0x0840849000137882 */ /* 0x000fe20000000000 */
[----:B-1----:R-:W-:-:S15]  /*2e10*/  R2UR UR16, R0 ;  /* 0x00000000001072ca */ /* 0x002fde00000e0000 */
.L_x_58:
[----:B------:R-:W-:Y:S02]  /*2e20*/  LEA R0, R10, UR5, 0x3 ;  /* 0x000000050a007c11 */ /* 0x000fe4000f8e18ff */
[----:B------:R-:W-:Y:S02]  /*2e30*/  SHF.L.U32 R5, R9, 0x1f, RZ ;  /* 0x0000001f09057819 */ /* 0x000fe400000006ff */
[----:B------:R-:W-:Y:S01]  /*2e40*/  PLOP3.LUT P0, PT, PT, PT, UP3, 0x80, 0x8 ;  /* 0x000000000008781c */ /* 0x000fe20003f0f038 */
[----:B------:R-:W-:Y:S01]  /*2e50*/  VIADD R3, R0, 0x90 ;  /* 0x0000009000037836 */ /* 0x000fe20000000000 */
[----:B-1----:R-:W1:Y:S02]  /*2e60*/  SYNCS.PHASECHK.TRANS64.TRYWAIT P1, [R0+URZ+0x80], R5 ;  /* 0x00008005000075a7 */ /* 0x002e6400080211ff */
[----:B-1-3--:R-:W-:Y:S09]  /*2e70*/  @!P1 BRA `(.L_x_52) ;  /* 0x0000008400049947 */ /* 0x00aff20003800000 */
.L_x_138:
[----:B------:R-:W-:Y:S01]  /*2e80*/  LEA R4, R10, UR5, 0x4 ;  /* 0x000000050a047c11 */ /* 0x000fe2000f8e20ff */
[----:B------:R-:W-:Y:S01]  /*2e90*/  @UP3 ULEA UR6, UR13, UR5, 0x3 ;  /* 0x000000050d063291 */ /* 0x000fe2000f8e18ff */
[----:B------:R-:W-:Y:S01]  /*2ea0*/  PLOP3.LUT P2, PT, PT, PT, PT, 0x80, 0x8 ;  /* 0x000000000008781c */ /* 0x000fe20003f4f070 */
[----:B------:R-:W-:Y:S01]  /*2eb0*/  ULEA UR7, UR14, UR5, 0x3 ;  /* 0x000000050e077291 */ /* 0x000fe2000f8e18ff */
[----:B------:R-:W-:Y:S01]  /*2ec0*/  PRMT R3, RZ, 0x654, R3 ;  /* 0x00000654ff037816 */ /* 0x000fe20000000003 */
[----:B------:R-:W-:Y:S01]  /*2ed0*/  ULEA UR8, UR14, UR16, 0x8 ;  /* 0x000000100e087291 */ /* 0x000fe2000f8e40ff */
[----:B-1----:R-:W1:Y:S01]  /*2ee0*/  LDS.128 R4, [R4+0xf0] ;  /* 0x0000f00004047984 */ /* 0x002e620000000c00 */
[----:B------:R-:W-:Y:S02]  /*2ef0*/  @P0 SHF.L.U32 R2, R8, 0x1f, RZ ;  /* 0x0000001f08020819 */ /* 0x000fe400000006ff */
[----:B------:R-:W-:Y:S01]  /*2f00*/  SHF.L.U32 R0, R11, 0x1f, RZ ;  /* 0x0000001f0b007819 */ /* 0x000fe200000006ff */
[----:B------:R-:W-:Y:S01]  /*2f10*/  @!PT LDS RZ, [RZ] ;  /* 0x00000000fffff984 */ /* 0x000fe20000000800 */
[----:B------:R-:W-:Y:S01]  /*2f20*/  @!PT LDS RZ, [RZ] ;  /* 0x00000000fffff984 */ /* 0x000fe20000000800 */
[----:B------:R-:W-:Y:S01]  /*2f30*/  @!PT LDS RZ, [RZ] ;  /* 0x00000000fffff984 */ /* 0x000fe20000000800 */
[----:B------:R-:W-:Y:S01]  /*2f40*/  @!PT LDS RZ, [RZ] ;  /* 0x00000000fffff984 */ /* 0x000fe20000000800 */
[----:B------:R2:W-:Y:S06]  /*2f50*/  MEMBAR.ALL.CTA ;  /* 0x0000000000007992 */ /* 0x0005ec0000008000 */
[----:B--2---:R-:W2:Y:S02]  /*2f60*/  FENCE.VIEW.ASYNC.S ;  /* 0x00000000000073c6 */ /* 0x004ea40000000000 */
[----:B--2---:R2:W-:Y:S01]  /*2f70*/  SYNCS.ARRIVE.TRANS64.RED.A1T0 RZ, [R3+URZ], RZ ;  /* 0x000000ff03ff79a7 */ /* 0x0045e200081004ff */
[----:B------:R2:W3:Y:S01]  /*2f80*/  @P0 SYNCS.PHASECHK.TRANS64.TRYWAIT P2, [UR6], R2 ;  /* 0x00000002ff0005a7 */ /* 0x0004e20008041106 */
[----:B-1----:R-:W-:Y:S01]  /*2f90*/  LOP3.LUT P1, RZ, R6, 0x1, RZ, 0xc0, !PT ;  /* 0x0000000106ff7812 */ /* 0x002fe2000782c0ff */
[----:B------:R-:W1:Y:S02]  /*2fa0*/  SYNCS.PHASECHK.TRANS64.TRYWAIT P0, [UR7+0xb0], R0 ;  /* 0x0000b000ff0075a7 */ /* 0x000e640008001107 */
[----:B-123--:R-:W-:Y:S10]  /*2fb0*/  @!P0 BRA `(.L_x_53) ;  /* 0x0000008000c88947 */ /* 0x00eff40003800000 */
.L_x_140:
[----:B------:R-:W-:Y:S01]  /*2fc0*/  IADD3 R10, PT, PT, R10, 0x1, RZ ;  /* 0x000000010a0a7810 */ /* 0x000fe20007ffe0ff */
[----:B------:R-:W-:Y:S06]  /*2fd0*/  BRA.U !UP3, `(.L_x_54) ;  /* 0x000000010bc07547 */ /* 0x000fec000b800000 */
[----:B------:R-:W-:Y:S01]  /*2fe0*/  UPLOP3.LUT UP4, UPT, UPT, UPT, UPT, 0x40, 0x4 ;  /* 0x000000000004789c */ /* 0x000fe20003f8e870 */
[----:B------:R-:W-:Y:S01]  /*2ff0*/  UMOV UR12, UR9 ;  /* 0x00000009000c7c82 */ /* 0x000fe20008000000 */
[----:B------:R-:W-:Y:S01]  /*3000*/  UMOV UR11, UR4 ;  /* 0x00000004000b7c82 */ /* 0x000fe20008000000 */
[----:B------:R-:W-:-:S08]  /*3010*/  UMOV UR17, UR13 ;  /* 0x0000000d00117c82 */ /* 0x000fd00008000000 */
.L_x_57:
[----:B------:R-:W-:Y:S02]  /*3020*/  UIADD3 UR12, UPT, UPT, UR12, 0x1, URZ ;  /* 0x000000010c0c7890 */ /* 0x000fe4000fffe0ff */
[----:B--2---:R-:W-:Y:S02]  /*3030*/  ULEA UR6, UR17, UR5, 0x3 ;  /* 0x0000000511067291 */ /* 0x004fe4000f8e18ff */
[----:B------:R-:W-:Y:S01]  /*3040*/  UISETP.NE.AND UP0, UPT, UR12, URZ, UPT ;  /* 0x000000ff0c00728c */ /* 0x000fe2000bf05270 */
[----:B---3--:R-:W-:Y:S10]  /*3050*/  @P2 BRA `(.L_x_55) ;  /* 0x00000000000c2947 */ /* 0x008ff40003800000 */
[----:B-1----:R-:W-:Y:S04]  /*3060*/  SHF.L.U32 R3, R8, 0x1f, RZ ;  /* 0x0000001f08037819 */ /* 0x002fe800000006ff */
[----:B------:R-:W1:Y:S02]  /*3070*/  SYNCS.PHASECHK.TRANS64.TRYWAIT P0, [UR6], R3 ;  /* 0x00000003ff0075a7 */ /* 0x000e640008001106 */
[----:B-1----:R-:W-:Y:S05]  /*3080*/  @!P0 BRA `(.L_x_56) ;  /* 0x0000008000ac8947 */ /* 0x002fea0003800000 */
.L_x_55:
[----:B------:R-:W-:Y:S01]  /*3090*/  UISETP.NE.AND UP1, UPT, UR11, 0x1, UPT ;  /* 0x000000010b00788c */ /* 0x000fe2000bf25270 */
[----:B------:R-:W-:Y:S01]  /*30a0*/  PLOP3.LUT P2, PT, PT, PT, PT, 0x80, 0x8 ;  /* 0x000000000008781c */ /* 0x000fe20003f4f070 */
[----:B------:R-:W-:Y:S02]  /*30b0*/  UIADD3 UR13, UPT, UPT, UR17, 0x1, URZ ;  /* 0x00000001110d7890 */ /* 0x000fe4000fffe0ff */
[----:B------:R-:W-:Y:S02]  /*30c0*/  ULEA UR28, UR17, UR15, 0xa ;  /* 0x0000000f111c7291 */ /* 0x000fe4000f8e50ff */
[----:B------:R-:W-:Y:S01]  /*30d0*/  UISETP.NE.AND UP2, UPT, UR13, 0x3, UPT ;  /* 0x000000030d00788c */ /* 0x000fe2000bf45270 */
[----:B------:R-:W-:Y:S01]  /*30e0*/  PLOP3.LUT P0, PT, PT, PT, UP1, 0x80, 0x8 ;  /* 0x000000000008781c */ /* 0x000fe20003f0f018 */
[----:B------:R-:W-:Y:S02]  /*30f0*/  UIADD3 UR40, UPT, UPT, UR28, 0x100, URZ ;  /* 0x000001001c287890 */ /* 0x000fe4000fffe0ff */
[----:B------:R-:W-:Y:S02]  /*3100*/  USEL UR27, URZ, 0x1, UP2 ;  /* 0x00000001ff1b7887 */ /* 0x000fe40009000000 */
[----:B------:R-:W-:Y:S02]  /*3110*/  USEL UR13, UR13, URZ, UP2 ;  /* 0x000000ff0d0d7287 */ /* 0x000fe40009000000 */
[----:B------:R-:W-:Y:S02]  /*3120*/  UIADD3 UR36, UPT, UPT, UR28, 0x200, URZ ;  /* 0x000002001c247890 */ /* 0x000fe4000fffe0ff */
[----:B------:R-:W-:Y:S01]  /*3130*/  @UP1 ULEA UR26, UR13, UR5, 0x3 ;  /* 0x000000050d1a1291 */ /* 0x000fe2000f8e18ff */
[----:B------:R-:W-:Y:S01]  /*3140*/  LOP3.LUT R8, R8, UR27, RZ, 0x3c, !PT ;  /* 0x0000001b08087c12 */ /* 0x000fe2000f8e3cff */
[----:B------:R-:W-:Y:S02]  /*3150*/  UIADD3 UR32, UPT, UPT, UR28, 0x300, URZ ;  /* 0x000003001c207890 */ /* 0x000fe4000fffe0ff */
[----:B------:R-:W-:Y:S01]  /*3160*/  UIADD3 UR6, UPT, UPT, UR6, 0x18, URZ ;  /* 0x0000001806067890 */ /* 0x000fe2000fffe0ff */
[----:B-1----:R-:W-:Y:S01]  /*3170*/  @P0 SHF.L.U32 R0, R8, 0x1f, RZ ;  /* 0x0000001f08000819 */ /* 0x002fe200000006ff */
[----:B------:R-:W-:Y:S01]  /*3180*/  UIADD3 UR11, UPT, UPT, UR11, -0x1, URZ ;  /* 0xffffffff0b0b7890 */ /* 0x000fe2000fffe0ff */
[----:B------:R-:W-:Y:S02]  /*3190*/  UMOV UR29, 0x40004040 ;  /* 0x40004040001d7882 */ /* 0x000fe40000000000 */
[----:B------:R2:W3:Y:S01]  /*31a0*/  @P0 SYNCS.PHASECHK.TRANS64.TRYWAIT P2, [UR26], R0 ;  /* 0x00000000ff0005a7 */ /* 0x0004e2000804111a */
[----:B------:R-:W-:Y:S01]  /*31b0*/  ULEA UR26, UR17, UR10, 0xb ;  /* 0x0000000a111a7291 */ /* 0x000fe2000f8e58ff */
[----:B------:R-:W-:Y:S01]  /*31c0*/  UMOV UR27, 0x40004040 ;  /* 0x40004040001b7882 */ /* 0x000fe20000000000 */
[----:B------:R-:W-:Y:S02]  /*31d0*/  UMOV UR41, 0x40004040 ;  /* 0x4000404000297882 */ /* 0x000fe40000000000 */
[----:B------:R-:W-:Y:S02]  /*31e0*/  UIADD3 UR38, UPT, UPT, UR26, 0x2, URZ ;  /* 0x000000021a267890 */ /* 0x000fe4000fffe0ff */
[----:B------:R-:W-:Y:S02]  /*31f0*/  UIADD3 UR34, UPT, UPT, UR26, 0x4, URZ ;  /* 0x000000041a227890 */ /* 0x000fe4000fffe0ff */
[----:B------:R-:W-:Y:S01]  /*3200*/  UIADD3 UR30, UPT, UPT, UR26, 0x6, URZ ;  /* 0x000000061a1e7890 */ /* 0x000fe2000fffe0ff */
[----:B------:R2:W-:Y:S01]  /*3210*/  UTCQMMA gdesc[UR28], gdesc[UR26], tmem[UR8], tmem[UR24], idesc[UR25], UP4 ;  /* 0x00ff181a1c0075ea */ /* 0x0005e2000a000308 */
[----:B------:R-:W-:Y:S01]  /*3220*/  UPLOP3.LUT UP4, UPT, UPT, UPT, UPT, 0x80, 0x8 ;  /* 0x000000000008789c */ /* 0x000fe20003f8f070 */
[----:B------:R-:W-:Y:S01]  /*3230*/  UMOV UR39, 0x40004040 ;  /* 0x4000404000277882 */ /* 0x000fe20000000000 */
[----:B------:R-:W-:Y:S01]  /*3240*/  UMOV UR37, 0x40004040 ;  /* 0x4000404000257882 */ /* 0x000fe20000000000 */
[----:B------:R2:W-:Y:S01]  /*3250*/  UTCQMMA gdesc[UR40], gdesc[UR38], tmem[UR8], tmem[UR22], idesc[UR23], UPT ;  /* 0x00ff1626280075ea */ /* 0x0005e2000b800308 */
[----:B------:R-:W-:Y:S01]  /*3260*/  UMOV UR35, 0x40004040 ;  /* 0x4000404000237882 */ /* 0x000fe20000000000 */
[----:B------:R-:W-:Y:S01]  /*3270*/  UMOV UR33, 0x40004040 ;  /* 0x4000404000217882 */ /* 0x000fe20000000000 */
[----:B------:R-:W-:Y:S01]  /*3280*/  UMOV UR31, 0x40004040 ;  /* 0x40004040001f7882 */ /* 0x000fe20000000000 */
[----:B------:R2:W-:Y:S01]  /*3290*/  UTCQMMA gdesc[UR36], gdesc[UR34], tmem[UR8], tmem[UR20], idesc[UR21], UPT ;  /* 0x00ff1422240075ea */ /* 0x0005e2000b800308 */
[----:B------:R2:W-:Y:S01]  /*32a0*/  UTCQMMA gdesc[UR32], gdesc[UR30], tmem[UR8], tmem[UR18], idesc[UR19], UPT ;  /* 0x00ff121e200075ea */ /* 0x0005e2000b800308 */
[----:B------:R2:W-:Y:S01]  /*32b0*/  UTCBAR [UR6], URZ ;  /* 0x000000ff060073e9 */ /* 0x0005e200080000ff */
[----:B------:R-:W-:Y:S01]  /*32c0*/  UMOV UR17, UR13 ;  /* 0x0000000d00117c82 */ /* 0x000fe20008000000 */
[----:B------:R-:W-:Y:S05]  /*32d0*/  BRA.U UP0, `(.L_x_57) ;  /* 0xfffffffd00507547 */ /* 0x000fea000b83ffff */
.L_x_54:
[----:B------:R-:W-:Y:S01]  /*32e0*/  UIADD3 UR14, UPT, UPT, UR14, 0x1, URZ ;  /* 0x000000010e0e7890 */ /* 0x000fe2000fffe0ff */
[C---:B------:R-:W-:Y:S01]  /*32f0*/  ISETP.NE.AND P0, PT, R10.reuse, 0x2, PT ;  /* 0x000000020a00780c */ /* 0x040fe20003f05270 */
[----:B------:R-:W-:Y:S02]  /*3300*/  UIADD3 UR7, UPT, UPT, UR7, 0xa0, URZ ;  /* 0x000000a007077890 */ /* 0x000fe4000fffe0ff */
[----:B------:R-:W-:Y:S01]  /*3310*/  UISETP.NE.AND UP0, UPT, UR14, 0x2, UPT ;  /* 0x000000020e00788c */ /* 0x000fe2000bf05270 */
[----:B-12---:R-:W-:Y:S02]  /*3320*/  SEL R0, RZ, 0x1, P0 ;  /* 0x00000001ff007807 */ /* 0x006fe40000000000 */
[----:B------:R-:W-:Y:S01]  /*3330*/  SEL R10, R10, RZ, P0 ;  /* 0x000000ff0a0a7207 */ /* 0x000fe20000000000 */
[----:B------:R-:W-:Y:S01]  /*3340*/  USEL UR6, URZ, 0x1, UP0 ;  /* 0x00000001ff067887 */ /* 0x000fe20008000000 */
[----:B------:R-:W-:Y:S01]  /*3350*/  LOP3.LUT R9, R9, R0, RZ, 0x3c, !PT ;  /* 0x0000000009097212 */ /* 0x000fe200078e3cff */
[----:B------:R-:W-:Y:S01]  /*3360*/  USEL UR14, UR14, URZ, UP0 ;  /* 0x000000ff0e0e7287 */ /* 0x000fe20008000000 */
[----:B------:R1:W-:Y:S03]  /*3370*/  UTCBAR [UR7], URZ ;  /* 0x000000ff070073e9 */ /* 0x0003e600080000ff */
[----:B------:R-:W-:Y:S01]  /*3380*/  LOP3.LUT R11, R11, UR6, RZ, 0x3c, !PT ;  /* 0x000000060b0b7c12 */ /* 0x000fe2000f8e3cff */
[----:B------:R-:W-:Y:S07]  /*3390*/  @P1 BRA `(.L_x_58) ;  /* 0xfffffff800a01947 */ /* 0x000fee000383ffff */
[----:B------:R-:W2:Y:S01]  /*33a0*/  S2UR UR4, SR_CgaCtaId ;  /* 0x00000000000479c3 */ /* 0x000ea20000008800 */
[----:B------:R-:W-:Y:S01]  /*33b0*/  ELECT P0, URZ, PT ;  /* 0x0000000000ff782f */ /* 0x000fe20003800000 */
[----:B------:R-:W-:Y:S01]  /*33c0*/  IMAD.MOV.U32 R0, RZ, RZ, 0x1 ;  /* 0x00000001ff007424 */ /* 0x000fe200078e00ff */
[----:B------:R-:W-:Y:S01]  /*33d0*/  UIADD3 UR5, UPT, UPT, UR5, 0xb0, URZ ;  /* 0x000000b005057890 */ /* 0x000fe2000fffe0ff */
[----:B------:R-:W-:Y:S01]  /*33e0*/  SHF.L.U32 R3, R11, 0x1f, RZ ;  /* 0x0000001f0b037819 */ /* 0x000fe200000006ff */
[----:B------:R-:W-:-:S03]  /*33f0*/  UMOV UR6, 0x40 ;  /* 0x0000004000067882 */ /* 0x000fc60000000000 */
[----:B------:R-:W-:Y:S01]  /*3400*/  UVIRTCOUNT.DEALLOC.SMPOOL 0x80 ;  /* 0x000000800000784c */ /* 0x000fe20000000000 */
[----:B--2---:R-:W-:Y:S02]  /*3410*/  ULEA UR4, UR4, UR6, 0x18 ;  /* 0x0000000604047291 */ /* 0x004fe4000f8ec0ff */
[----:B------:R-:W-:-:S07]  /*3420*/  ULEA UR6, UR14, UR5, 0x3 ;  /* 0x000000050e067291 */ /* 0x000fce000f8e18ff */
[----:B------:R2:W-:Y:S02]  /*3430*/  @P0 STS.U8 [UR4+0x1c], R0 ;  /* 0x00001c00ff000988 */ /* 0x0005e40008000004 */
[----:B------:R-:W4:Y:S02]  /*3440*/  SYNCS.PHASECHK.TRANS64.TRYWAIT P0, [UR6], R3 ;  /* 0x00000003ff0075a7 */ /* 0x000f240008001106 */
[----:B--2-4-:R-:W-:Y:S05]  /*3450*/  @!P0 BRA `(.L_x_59) ;  /* 0x0000007c00d08947 */ /* 0x014fea0003800000 */
.L_x_143:
[----:B-1----:R-:W-:-:S04]  /*3460*/  UIADD3 UR7, UPT, UPT, UR14, 0x1, URZ ;  /* 0x000000010e077890 */ /* 0x002fc8000fffe0ff */
[----:B------:R-:W-:-:S04]  /*3470*/  UISETP.NE.AND UP0, UPT, UR7, 0x2, UPT ;  /* 0x000000020700788c */ /* 0x000fc8000bf05270 */
[----:B------:R-:W-:Y:S02]  /*3480*/  USEL UR6, URZ, 0x1, UP0 ;  /* 0x00000001ff067887 */ /* 0x000fe40008000000 */
[----:B------:R-:W-:-:S04]  /*3490*/  USEL UR7, UR7, URZ, UP0 ;  /* 0x000000ff07077287 */ /* 0x000fc80008000000 */
[----:B------:R-:W-:Y:S01]  /*34a0*/  ULEA UR7, UR7, UR5, 0x3 ;  /* 0x0000000507077291 */ /* 0x000fe2000f8e18ff */
[----:B--2---:R-:W-:-:S04]  /*34b0*/  LOP3.LUT R3, R11, UR6, RZ, 0x3c, !PT ;  /* 0x000000060b037c12 */ /* 0x004fc8000f8e3cff */
[----:B------:R-:W-:-:S04]  /*34c0*/  SHF.L.U32 R3, R3, 0x1f, RZ ;  /* 0x0000001f03037819 */ /* 0x000fc800000006ff */
[----:B------:R-:W1:Y:S02]  /*34d0*/  SYNCS.PHASECHK.TRANS64.TRYWAIT P0, [UR7], R3 ;  /* 0x00000003ff0075a7 */ /* 0x000e640008001107 */
[----:B-1----:R-:W-:Y:S05]  /*34e0*/  @!P0 BRA `(.L_x_60) ;  /* 0x0000007c00c48947 */ /* 0x002fea0003800000 */
.L_x_145:
[----:B------:R-:W-:Y:S01]  /*34f0*/  NOP ;  /* 0x0000000000007918 */ /* 0x000fe20000000000 */
[----:B-1----:R-:W1:Y:S01]  /*3500*/  LDS R0, [UR4+0x14] ;  /* 0x00001404ff007984 */ /* 0x002e620008000800 */
[----:B------:R-:W-:Y:S01]  /*3510*/  ULOP3.LUT UR6, UR16, 0xffff, URZ, 0xc0, !UPT ;  /* 0x0000ffff10067892 */ /* 0x000fe2000f8ec0ff */
[----:B------:R-:W-:Y:S01]  /*3520*/  UMOV UR8, 0xffff ;  /* 0x0000ffff00087882 */ /* 0x000fe20000000000 */
[----:B------:R-:W-:Y:S02]  /*3530*/  UMOV UR5, 0x1 ;  /* 0x0000000100057882 */ /* 0x000fe40000000000 */
[----:B------:R-:W-:-:S04]  /*3540*/  USHF.R.U32.HI UR6, URZ, 0x5, UR6 ;  /* 0x00000005ff067899 */ /* 0x000fc80008011606 */
[----:B------:R-:W-:Y:S02]  /*3550*/  USHF.L.U32 UR8, UR8, UR6, URZ ;  /* 0x0000000608087299 */ /* 0x000fe400080006ff */
[----:B------:R-:W-:-:S04]  /*3560*/  USHF.L.U32 UR5, UR5, UR6, URZ ;  /* 0x0000000605057299 */ /* 0x000fc800080006ff */
[----:B-1----:R-:W-:-:S04]  /*3570*/  LOP3.LUT R0, R0, UR8, RZ, 0xc0, !PT ;  /* 0x0000000800007c12 */ /* 0x002fc8000f8ec0ff */
[----:B------:R-:W-:-:S13]  /*3580*/  ISETP.NE.AND P0, PT, R0, UR8, PT ;  /* 0x0000000800007c0c */ /* 0x000fda000bf05270 */
[----:B------:R-:W-:Y:S05]  /*3590*/  @P0 BRA `(.L_x_61) ;  /* 0x0000000000580947 */ /* 0x000fea0003800000 */
[----:B------:R-:W1:Y:S02]  /*35a0*/  LDS R0, [UR4+0x18] ;  /* 0x00001804ff007984 */ /* 0x000e640008000800 */
[----:B-1----:R-:W-:-:S04]  /*35b0*/  LOP3.LUT R0, R0, UR5, RZ, 0xc0, !PT ;  /* 0x0000000500007c12 */ /* 0x002fc8000f8ec0ff */
[----:B------:R-:W-:-:S13]  /*35c0*/  ISETP.NE.AND P0, PT, R0, UR5, PT ;  /* 0x0000000500007c0c */ /* 0x000fda000bf05270 */
[----:B------:R-:W-:Y:S05]  /*35d0*/  @P0 BRA `(.L_x_62) ;  /* 0x00000000003c0947 */ /* 0x000fea0003800000 */
[----:B------:R-:W1:Y:S01]  /*35e0*/  S2R R2, SR_LANEID ;  /* 0x0000000000027919 */ /* 0x000e620000000000 */
[----:B------:R-:W-:Y:S01]  /*35f0*/  ULOP3.LUT UR8, URZ, UR8, URZ, 0x33, !UPT ;  /* 0x00000008ff087292 */ /* 0x000fe2000f8e33ff */
[----:B------:R-:W-:Y:S01]  /*3600*/  LOP3.LUT R4, RZ, UR5, RZ, 0x33, !PT ;  /* 0x00000005ff047c12 */ /* 0x000fe2000f8e33ff */
[----:B------:R-:W-:Y:S02]  /*3610*/  VOTEU.ANY UR7, UPT, PT ;  /* 0x0000000000077886 */ /* 0x000fe400038e0100 */
[----:B------:R-:W-:Y:S01]  /*3620*/  UFLO.U32 UR7, UR7 ;  /* 0x00000007000772bd */ /* 0x000fe200080e0000 */
[----:B------:R-:W2:Y:S01]  /*3630*/  REDUX UR5, R4 ;  /* 0x00000000040573c4 */ /* 0x000ea20000000000 */
[----:B------:R-:W-:-:S06]  /*3640*/  IMAD.U32 R0, RZ, RZ, UR8 ;  /* 0x00000008ff007e24 */ /* 0x000fcc000f8e00ff */
[----:B------:R4:W-:Y:S01]  /*3650*/  UTCATOMSWS.AND URZ, UR8 ;  /* 0x0000000800ff79e3 */ /* 0x0009e20008000000 */
[----:B------:R-:W3:Y:S01]  /*3660*/  REDUX UR6, R0 ;  /* 0x00000000000673c4 */ /* 0x000ee20000000000 */
[----:B-1----:R-:W-:Y:S01]  /*3670*/  ISETP.EQ.U32.AND P0, PT, R2, UR7, PT ;  /* 0x0000000702007c0c */ /* 0x002fe2000bf02070 */
[----:B--2---:R-:W-:Y:S01]  /*3680*/  IMAD.U32 R2, RZ, RZ, UR5 ;  /* 0x00000005ff027e24 */ /* 0x004fe2000f8e00ff */
[----:B---3--:R-:W-:-:S11]  /*3690*/  MOV R3, UR6 ;  /* 0x0000000600037c02 */ /* 0x008fd60008000f00 */
[----:B------:R4:W-:Y:S04]  /*36a0*/  @P0 ATOMS.AND RZ, [UR4+0x14], R3 ;  /* 0x00001403ffff098c */ /* 0x0009e8000a800004 */
[----:B------:R4:W-:Y:S01]  /*36b0*/  @P0 ATOMS.AND RZ, [UR4+0x18], R2 ;  /* 0x00001802ffff098c */ /* 0x0009e2000a800004 */
[----:B------:R-:W-:Y:S05]  /*36c0*/  BRA `(.L_x_63) ;  /* 0x0000000000147947 */ /* 0x000fea0003800000 */
.L_x_62:
[----:B------:R-:W-:Y:S02]  /*36d0*/  MOV R2, 0x36f0 ;  /* 0x000036f000027802 */ /* 0x000fe40000000f00 */
[----:B---3-5:R-:W-:Y:S05]  /*36e0*/  CALL.REL.NOINC `($__internal_0_$__cuda_sm10x_tcgen05_guardrail_trap_col_being_dealloced_not_returned_by_alloc) ;  /* 0x0000008000a87944 */ /* 0x028fea0003c00000 */
[----:B------:R-:W-:Y:S05]  /*36f0*/  BRA `(.L_x_63) ;  /* 0x0000000000087947 */ /* 0x000fea0003800000 */
.L_x_61:
[----:B------:R-:W-:Y:S02]  /*3700*/  MOV R2, 0x3720 ;  /* 0x0000372000027802 */ /* 0x000fe40000000f00 */
[----:B---3-5:R-:W-:Y:S05]  /*3710*/  CALL.REL.NOINC `($__internal_2_$__cuda_sm10x_tcgen05_guardrail_trap_unallocated_columns_being_dealloced) ;  /* 0x0000008000b47944 */ /* 0x028fea0003c00000 */
.L_x_63:
[----:B------:R-:W-:Y:S01]  /*3720*/  NOP ;  /* 0x0000000000007918 */ /* 0x000fe20000000000 */
[----:B----4-:R-:W-:Y:S05]  /*3730*/  EXIT ;  /* 0x000000000000794d */ /* 0x010fea0003800000 */
.L_x_47:
[----:B------:R-:W-:-:S09]  /*3740*/  UISETP.NE.OR UP2, UPT, UR8, 0x3, !UP2 ;  /* 0x000000030800788c */ /* 0x000fd2000d745670 */
[----:B------:R-:W-:Y:S05]  /*3750*/  BRA.U UP2, `(.L_x_64) ;  /* 0x0000001102147547 */ /* 0x000fea000b800000 */
[----:B------:R-:W1:Y:S01]  /*3760*/  LDC R0, c[0x0][0xb30] ;  /* 0x0002cc00ff007b82 */ /* 0x000e620000000800 */
[----:B------:R-:W2:Y:S01]  /*3770*/  LDCU.64 UR8, c[0x0][0x888] ;  /* 0x00011100ff0877ac */ /* 0x000ea20008000a00 */
[----:B------:R-:W-:Y:S02]  /*3780*/  HFMA2 R29, -RZ, RZ, 0, 0 ;  /* 0x00000000ff1d7431 */ /* 0x000fe400000001ff */
[----:B------:R-:W-:Y:S01]  /*3790*/  IMAD.MOV.U32 R31, RZ, RZ, 0x1 ;  /* 0x00000001ff1f7424 */ /* 0x000fe200078e00ff */
[----:B------:R-:W-:Y:S01]  /*37a0*/  MOV R23, 0x2000 ;  /* 0x0000200000177802 */ /* 0x000fe20000000f00 */
[----:B------:R-:W4:Y:S01]  /*37b0*/  LDCU.64 UR4, c[0x0][0x890] ;  /* 0x00011200ff0477ac */ /* 0x000f220008000a00 */
[----:B------:R-:W-:Y:S01]  /*37c0*/  IMAD.MOV.U32 R30, RZ, RZ, RZ ;  /* 0x000000ffff1e7224 */ /* 0x000fe200078e00ff */
[----:B------:R-:W3:Y:S01]  /*37d0*/  LDC R19, c[0x0][0x370] ;  /* 0x0000dc00ff137b82 */ /* 0x000ee20000000800 */
[----:B------:R-:W-:Y:S01]  /*37e0*/  UMOV UR7, 0x400 ;  /* 0x0000040000077882 */ /* 0x000fe20000000000 */
[----:B------:R-:W-:-:S02]  /*37f0*/  UPLOP3.LUT UP1, UPT, UPT, UPT, UPT, 0x40, 0x4 ;  /* 0x000000000004789c */ /* 0x000fc40003f2e870 */
[----:B------:R-:W-:-:S04]  /*3800*/  ULEA UR7, UR37, UR7, 0x18 ;  /* 0x0000000725077291 */ /* 0x000fc8000f8ec0ff */
[----:B------:R-:W3:Y:S01]  /*3810*/  LDC R2, c[0x0][0xb0c] ;  /* 0x0002c300ff027b82 */ /* 0x000ee20000000800 */
[----:B------:R-:W-:Y:S02]  /*3820*/  UIADD3 UR13, UPT, UPT, UR7, 0x48, URZ ;  /* 0x00000048070d7890 */ /* 0x000fe4000fffe0ff */
[----:B--2---:R-:W-:Y:S02]  /*3830*/  UISETP.NE.U32.AND UP2, UPT, UR8, URZ, UPT ;  /* 0x000000ff0800728c */ /* 0x004fe4000bf45070 */
[----:B------:R-:W-:Y:S02]  /*3840*/  UIADD3 UR33, UPT, UPT, UR7, 0x30, URZ ;  /* 0x0000003007217890 */ /* 0x000fe4000fffe0ff */
[----:B----4-:R-:W-:Y:S01]  /*3850*/  UISETP.NE.U32.AND UP3, UPT, UR4, URZ, UPT ;  /* 0x000000ff0400728c */ /* 0x010fe2000bf65070 */
[----:B------:R-:W2:Y:S01]  /*3860*/  LDC R18, c[0x0][0xb20] ;  /* 0x0002c800ff127b82 */ /* 0x000ea20000000800 */
[----:B-1----:R-:W-:Y:S01]  /*3870*/  ISETP.NE.AND P1, PT, R0, 0x1, PT ;  /* 0x000000010000780c */ /* 0x002fe20003f25270 */
[----:B------:R-:W-:-:S02]  /*3880*/  UISETP.NE.AND.EX UP2, UPT, UR9, URZ, UPT, UP2 ;  /* 0x000000ff0900728c */ /* 0x000fc4000bf45320 */
[----:B------:R-:W-:Y:S02]  /*3890*/  UIADD3 UR25, UPT, UPT, UR7, 0x38, URZ ;  /* 0x0000003807197890 */ /* 0x000fe4000fffe0ff */
[----:B------:R-:W-:Y:S02]  /*38a0*/  UIADD3 UR17, UPT, UPT, UR7, 0x40, URZ ;  /* 0x0000004007117890 */ /* 0x000fe4000fffe0ff */
[----:B------:R-:W1:Y:S01]  /*38b0*/  LDC.64 R32, c[0x0][0x348] ;  /* 0x0000d200ff207b82 */ /* 0x000e620000000a00 */
[----:B------:R-:W-:Y:S02]  /*38c0*/  UPRMT UR13, UR37, 0x654, UR13 ;  /* 0x00000654250d7896 */ /* 0x000fe4000800000d */
[----:B------:R-:W-:-:S05]  /*38d0*/  UISETP.NE.AND.EX UP3, UPT, UR5, URZ, UPT, UP3 ;  /* 0x000000ff0500728c */ /* 0x000fca000bf65330 */
[----:B------:R-:W4:Y:S08]  /*38e0*/  LDC.64 R16, c[0x0][0xb10] ;  /* 0x0002c400ff107b82 */ /* 0x000f300000000a00 */
[----:B------:R-:W1:Y:S08]  /*38f0*/  LDC.64 R6, c[0x0][0xb18] ;  /* 0x0002c600ff067b82 */ /* 0x000e700000000a00 */
[----:B------:R-:W1:Y:S08]  /*3900*/  LDC.64 R4, c[0x0][0xb28] ;  /* 0x0002ca00ff047b82 */ /* 0x000e700000000a00 */
[----:B--23--:R-:W1:Y:S02]  /*3910*/  LDC R22, c[0x0][0x374] ;  /* 0x0000dd00ff167b82 */ /* 0x00ce640000000800 */
.L_x_75:
[C---:B------:R-:W-:Y:S02]  /*3920*/  LEA R0, R30.reuse, UR7, 0x3 ;  /* 0x000000071e007c11 */ /* 0x040fe4000f8e18ff */
[----:B------:R-:W-:Y:S02]  /*3930*/  SHF.L.U32 R3, R29, 0x1f, RZ ;  /* 0x0000001f1d037819 */ /* 0x000fe400000006ff */
[----:B------:R-:W-:Y:S02]  /*3940*/  LEA R24, R30, UR7, 0x4 ;  /* 0x000000071e187c11 */ /* 0x000fe4000f8e20ff */
[----:B--2---:R-:W2:Y:S02]  /*3950*/  SYNCS.PHASECHK.TRANS64.TRYWAIT P0, [R0+URZ+0x80], R3 ;  /* 0x00008003000075a7 */ /* 0x004ea400080011ff */
[----:B--2---:R-:W-:Y:S05]  /*3960*/  @!P0 BRA `(.L_x_65) ;  /* 0x0000007800bc8947 */ /* 0x004fea0003800000 */
.L_x_146:
[----:B------:R-:W-:Y:S01]  /*3970*/  ISETP.GE.AND P0, PT, R72, 0x1, PT ;  /* 0x000000014800780c */ /* 0x000fe20003f06270 */
[----:B------:R-:W3:Y:S01]  /*3980*/  LDS.128 R24, [R24+0xf0] ;  /* 0x0000f00018187984 */ /* 0x000ee20000000c00 */
[----:B--2---:R-:W-:Y:S01]  /*3990*/  VIADD R0, R0, 0x90 ;  /* 0x0000009000007836 */ /* 0x004fe20000000000 */
[----:B------:R-:W-:Y:S01]  /*39a0*/  @!PT LDS RZ, [RZ] ;  /* 0x00000000fffff984 */ /* 0x000fe20000000800 */
[----:B------:R-:W-:Y:S01]  /*39b0*/  @!PT LDS RZ, [RZ] ;  /* 0x00000000fffff984 */ /* 0x000fe20000000800 */
[----:B------:R-:W-:Y:S01]  /*39c0*/  @!PT LDS RZ, [RZ] ;  /* 0x00000000fffff984 */ /* 0x000fe20000000800 */
[----:B------:R-:W-:Y:S01]  /*39d0*/  @!PT LDS RZ, [RZ] ;  /* 0x00000000fffff984 */ /* 0x000fe20000000800 */
[----:B------:R2:W-:Y:S06]  /*39e0*/  MEMBAR.ALL.CTA ;  /* 0x0000000000007992 */ /* 0x0005ec0000008000 */
[----:B--2---:R-:W2:Y:S01]  /*39f0*/  FENCE.VIEW.ASYNC.S ;  /* 0x00000000000073c6 */ /* 0x004ea20000000000 */
[----:B------:R-:W-:Y:S04]  /*3a00*/  PRMT R0, RZ, 0x654, R0 ;  /* 0x00000654ff007816 */ /* 0x000fe80000000000 */
[----:B--2---:R2:W-:Y:S01]  /*3a10*/  SYNCS.ARRIVE.TRANS64.RED.A1T0 RZ, [R0+URZ], RZ ;  /* 0x000000ff00ff79a7 */ /* 0x0045e200081004ff */
[----:B---3--:R-:W-:Y:S11]  /*3a20*/  LOP3.LUT P3, RZ, R26, 0x1, RZ, 0xc0, !PT ;  /* 0x000000011aff7812 */ /* 0x008ff6000786c0ff */
[----:B------:R-:W-:Y:S02]  /*3a30*/  @!UPT UIADD3 URZ, UPT, UPT, URZ, URZ, URZ ;  /* 0x000000fffffff290 */ /* 0x000fe4000fffe0ff */
[----:B------:R-:W-:Y:S02]  /*3a40*/  @P3 MOV R13, R24 ;  /* 0x00000018000d3202 */ /* 0x000fe40000000f00 */
[----:B------:R-:W-:Y:S01]  /*3a50*/  @P3 LOP3.LUT R8, R25, 0xffff, RZ, 0xc0, !PT ;  /* 0x0000ffff19083812 */ /* 0x000fe200078ec0ff */
[----:B--2---:R-:W-:Y:S06]  /*3a60*/  @!P0 BRA `(.L_x_66) ;  /* 0x0000000000a48947 */ /* 0x004fec0003800000 */
[----:B-1----:R-:W-:Y:S01]  /*3a70*/  IMAD.HI.U32 R35, R22, R7, RZ ;  /* 0x0000000716237227 */ /* 0x002fe200078e00ff */
[----:B------:R-:W-:Y:S02]  /*3a80*/  ISETP.NE.AND P0, PT, R6, 0x1, PT ;  /* 0x000000010600780c */ /* 0x000fe40003f05270 */
[----:B------:R-:W-:Y:S01]  /*3a90*/  ISETP.NE.AND P2, PT, R72, 0x1, PT ;  /* 0x000000014800780c */ /* 0x000fe20003f45270 */
[----:B----4-:R-:W-:Y:S01]  /*3aa0*/  IMAD.HI.U32 R34, R19, R16, RZ ;  /* 0x0000001013227227 */ /* 0x010fe200078e00ff */
[----:B------:R-:W-:Y:S02]  /*3ab0*/  SHF.R.U32.HI R35, RZ, R18, R35 ;  /* 0x00000012ff237219 */ /* 0x000fe40000011623 */
[----:B------:R-:W-:Y:S01]  /*3ac0*/  ISETP.NE.AND P4, PT, R2, 0x1, PT ;  /* 0x000000010200780c */ /* 0x000fe20003f85270 */
[----:B------:R-:W-:Y:S01]  /*3ad0*/  IMAD.HI.U32 R36, R13, R16, RZ ;  /* 0x000000100d247227 */ /* 0x000fe200078e00ff */
[----:B------:R-:W-:Y:S02]  /*3ae0*/  SHF.R.U32.HI R34, RZ, R17, R34 ;  /* 0x00000011ff227219 */ /* 0x000fe40000011622 */
[----:B------:R-:W-:Y:S01]  /*3af0*/  SEL R3, R22, R35, !P0 ;  /* 0x0000002316037207 */ /* 0x000fe20004000000 */
[C---:B------:R-:W-:Y:S01]  /*3b00*/  IMAD.HI.U32 R35, R8.reuse, R7, RZ ;  /* 0x0000000708237227 */ /* 0x040fe200078e00ff */
[----:B------:R-:W-:Y:S02]  /*3b10*/  SEL R11, R19, R34, !P4 ;  /* 0x00000022130b7207 */ /* 0x000fe40006000000 */
[----:B------:R-:W-:Y:S01]  /*3b20*/  SHF.R.U32.HI R36, RZ, R17, R36 ;  /* 0x00000011ff247219 */ /* 0x000fe20000011624 */
[----:B------:R-:W-:Y:S01]  /*3b30*/  IMAD.HI.U32 R38, R3, R4, RZ ;  /* 0x0000000403267227 */ /* 0x000fe200078e00ff */
[----:B------:R-:W-:Y:S03]  /*3b40*/  SHF.R.U32.HI R35, RZ, R18, R35 ;  /* 0x00000012ff237219 */ /* 0x000fe60000011623 */
[----:B------:R-:W-:Y:S01]  /*3b50*/  IMAD.HI.U32 R34, R11, R4, RZ ;  /* 0x000000040b227227 */ /* 0x000fe200078e00ff */
[----:B------:R-:W-:Y:S02]  /*3b60*/  @P2 SHF.R.U32.HI R3, RZ, R5, R38 ;  /* 0x00000005ff032219 */ /* 0x000fe40000011626 */
[----:B------:R-:W-:Y:S02]  /*3b70*/  SEL R9, R8, R35, !P0 ;  /* 0x0000002308097207 */ /* 0x000fe40004000000 */
[----:B------:R-:W-:Y:S01]  /*3b80*/  @P2 SHF.R.U32.HI R11, RZ, R5, R34 ;  /* 0x00000005ff0b2219 */ /* 0x000fe20000011622 */
[C---:B------:R-:W-:Y:S01]  /*3b90*/  IMAD R10, R72.reuse, R3, RZ ;  /* 0x00000003480a7224 */ /* 0x040fe200078e02ff */
[----:B------:R-:W-:Y:S01]  /*3ba0*/  SEL R3, R13, R36, !P4 ;  /* 0x000000240d037207 */ /* 0x000fe20006000000 */
[C---:B------:R-:W-:Y:S03]  /*3bb0*/  IMAD.HI.U32 R14, R9.reuse, R4, RZ ;  /* 0x00000004090e7227 */ /* 0x040fe600078e00ff */
[----:B------:R-:W-:Y:S01]  /*3bc0*/  ISETP.GE.AND P0, PT, R9, R10, PT ;  /* 0x0000000a0900720c */ /* 0x000fe20003f06270 */
[C---:B------:R-:W-:Y:S01]  /*3bd0*/  IMAD R12, R72.reuse, R11, RZ ;  /* 0x0000000b480c7224 */ /* 0x040fe200078e02ff */
[-C--:B------:R-:W-:Y:S04]  /*3be0*/  SHF.R.U32.HI R14, RZ, R5.reuse, R14 ;  /* 0x00000005ff0e7219 */ /* 0x080fe8000001160e */
[----:B------:R-:W-:Y:S02]  /*3bf0*/  ISETP.GE.OR P0, PT, R3, R12, P0 ;  /* 0x0000000c0300720c */ /* 0x000fe40000706670 */
[----:B------:R-:W-:Y:S05]  /*3c00*/  SEL R15, R9, R14, !P2 ;  /* 0x0000000e090f7207 */ /* 0x000fea0005000000 */
[----:B------:R-:W-:Y:S04]  /*3c10*/  IMAD.MOV R14, RZ, RZ, -R15 ;  /* 0x000000ffff0e7224 */ /* 0x000fe800078e0a0f */
[----:B------:R-:W-:Y:S02]  /*3c20*/  IMAD R14, R72, R14, R9 ;  /* 0x0000000e480e7224 */ /* 0x000fe400078e0209 */
[C---:B------:R-:W-:Y:S05]  /*3c30*/  @!P0 IMAD.HI.U32 R10, R3.reuse, R4, RZ ;  /* 0x00000004030a8227 */ /* 0x040fea00078e00ff */
[----:B------:R-:W-:Y:S04]  /*3c40*/  @!P0 SHF.R.U32.HI R10, RZ, R5, R10 ;  /* 0x00000005ff0a8219 */ /* 0x000fe8000001160a */
[----:B------:R-:W-:Y:S01]  /*3c50*/  @!P0 SEL R0, R3, R10, !P2 ;  /* 0x0000000a03008207 */ /* 0x000fe20005000000 */
[----:B------:R-:W-:Y:S03]  /*3c60*/  IMAD.MOV R10, RZ, RZ, -R3 ;  /* 0x000000ffff0a7224 */ /* 0x000fe600078e0a03 */
[----:B------:R-:W-:Y:S01]  /*3c70*/  @!P0 IADD3 R15, PT, PT, R15, -R0, RZ ;  /* 0x800000000f0f8210 */ /* 0x000fe20007ffe0ff */
[----:B------:R-:W-:Y:S01]  /*3c80*/  @!P0 IMAD R0, R11, R14, R0 ;  /* 0x0000000e0b008224 */ /* 0x000fe200078e0200 */
[----:B------:R-:W-:Y:S01]  /*3c90*/  IADD3 R11, PT, PT, -R9, RZ, RZ ;  /* 0x000000ff090b7210 */ /* 0x000fe20007ffe1ff */
[----:B------:R-:W-:Y:S02]  /*3ca0*/  IMAD R13, R2, R10, R13 ;  /* 0x0000000a020d7224 */ /* 0x000fe400078e020d */
[----:B------:R-:W-:Y:S02]  /*3cb0*/  @!P0 IMAD R9, R15, R72, R3 ;  /* 0x000000480f098224 */ /* 0x000fe400078e0203 */
[----:B------:R-:W-:Y:S02]  /*3cc0*/  @!P0 IMAD.MOV.U32 R3, RZ, RZ, R0 ;  /* 0x000000ffff038224 */ /* 0x000fe400078e0000 */
[----:B------:R-:W-:Y:S02]  /*3cd0*/  IMAD R8, R6, R11, R8 ;  /* 0x0000000b06087224 */ /* 0x000fe400078e0208 */
[----:B------:R-:W-:Y:S02]  /*3ce0*/  IMAD R13, R3, R2, R13 ;  /* 0x00000002030d7224 */ /* 0x000fe400078e020d */
[----:B------:R-:W-:Y:S02]  /*3cf0*/  IMAD R8, R9, R6, R8 ;  /* 0x0000000609087224 */ /* 0x000fe400078e0208 */
.L_x_66:
[----:B------:R-:W-:Y:S05]  /*3d00*/  BRA.U UP1, `(.L_x_67) ;  /* 0x0000000101107547 */ /* 0x000fea000b800000 */
[----:B------:R-:W-:Y:S04]  /*3d10*/  MOV R0, UR6 ;  /* 0x0000000600007c02 */ /* 0x000fe80008000f00 */
[----:B------:R-:W-:Y:S04]  /*3d20*/  SHF.L.U32 R3, R0, 0x1f, RZ ;  /* 0x0000001f00037819 */ /* 0x000fe800000006ff */
[----:B------:R-:W2:Y:S02]  /*3d30*/  SYNCS.PHASECHK.TRANS64.TRYWAIT P0, [UR7+0x78], R3 ;  /* 0x00007803ff0075a7 */ /* 0x000ea40008001107 */
[----:B--2---:R-:W-:Y:S05]  /*3d40*/  @!P0 BRA `(.L_x_68) ;  /* 0x0000007400d88947 */ /* 0x004fea0003800000 */
.L_x_67:
[----:B------:R-:W-:Y:S02]  /*3d50*/  R2UR UR35, R21 ;  /* 0x00000000152372ca */ /* 0x000fe400000e0000 */
[----:B------:R-:W-:Y:S02]  /*3d60*/  R2UR UR34, R20 ;  /* 0x00000000142272ca */ /* 0x000fe400000e0000 */
[----:B------:R-:W-:Y:S02]  /*3d70*/  ISETP.NE.U32.AND P2, PT, RZ, UR4, PT ;  /* 0x00000004ff007c0c */ /* 0x000fe4000bf45070 */
[----:B------:R-:W-:Y:S02]  /*3d80*/  SHF.L.U32 R12, R31, 0x1f, RZ ;  /* 0x0000001f1f0c7819 */ /* 0x000fe400000006ff */
[----:B------:R-:W-:Y:S05]  /*3d90*/  ISETP.NE.AND.EX P2, PT, RZ, UR5, PT, P2 ;  /* 0x00000005ff007c0c */ /* 0x000fea000bf45320 */
[----:B------:R-:W-:Y:S02]  /*3da0*/  USHF.L.U32 UR35, UR35, 0x7, URZ ;  /* 0x0000000723237899 */ /* 0x000fe400080006ff */
[----:B------:R-:W-:Y:S01]  /*3db0*/  USHF.L.U32 UR34, UR34, 0x8, URZ ;  /* 0x0000000822227899 */ /* 0x000fe200080006ff */
[----:B------:R-:W-:Y:S11]  /*3dc0*/  BRA.U !UP3, `(.L_x_69) ;  /* 0x000000010b347547 */ /* 0x000ff6000b800000 */
[----:B------:R-:W-:Y:S01]  /*3dd0*/  UPLOP3.LUT UP0, UPT, UPT, UPT, UP2, 0x80, 0x8 ;  /* 0x000000000008789c */ /* 0x000fe20003f0f020 */
[----:B--2---:R-:W-:Y:S02]  /*3de0*/  HFMA2 R0, -RZ, RZ, 0, 5.9604644775390625e-08 ;  /* 0x00000001ff007431 */ /* 0x004fe400000001ff */
[----:B------:R-:W-:Y:S03]  /*3df0*/  IMAD.MOV.U32 R171, RZ, RZ, 0x1 ;  /* 0x00000001ffab7424 */ /* 0x000fe600078e00ff */
[----:B------:R-:W-:Y:S05]  /*3e00*/  PLOP3.LUT P0, PT, PT, PT, UP0, 0x80, 0x8 ;  /* 0x000000000008781c */ /* 0x000fea0003f0f008 */
[----:B------:R-:W2:Y:S01]  /*3e10*/  @UP0 LDCU.64 UR10, c[0x0][0x888] ;  /* 0x00011100ff0a07ac */ /* 0x000ea20008000a00 */
[----:B------:R-:W-:Y:S07]  /*3e20*/  @UP0 UIMAD UR8, UR36, UR4, URZ ;  /* 0x00000004240802a4 */ /* 0x000fee000f8e02ff */
[----:B------:R-:W-:Y:S01]  /*3e30*/  @!P0 PRMT R171, R0, 0x7610, R171 ;  /* 0x0000761000ab8816 */ /* 0x000fe200000000ab */
[----:B--2---:R-:W-:Y:S03]  /*3e40*/  @UP0 UIMAD.WIDE UR10, UR8, 0x4, UR10 ;  /* 0x00000004080a08a5 */ /* 0x004fe6000f8e020a */
[----:B------:R-:W2:Y:S03]  /*3e50*/  @!UP0 LDCU UR8, c[0x0][0x880] ;  /* 0x00011000ff0887ac */ /* 0x000ea60008000800 */
[----:B------:R-:W-:Y:S01]  /*3e60*/  IMAD.U32 R10, RZ, RZ, UR10 ;  /* 0x0000000aff0a7e24 */ /* 0x000fe2000f8e00ff */
[----:B------:R-:W-:Y:S05]  /*3e70*/  MOV R11, UR11 ;  /* 0x0000000b000b7c02 */ /* 0x000fea0008000f00 */
[----:B-----5:R3:W5:Y:S02]  /*3e80*/  @P0 LDG.E R81, desc[UR46][R10.64] ;  /* 0x0000002e0a510981 */ /* 0x020764000c1e1900 */
[----:B--23--:R-:W-:Y:S07]  /*3e90*/  @!P0 IMAD.U32 R81, RZ, RZ, UR8 ;  /* 0x00000008ff518e24 */ /* 0x00cfee000f8e00ff */
.L_x_69:
[----:B-----5:R-:W-:Y:S01]  /*3ea0*/  @!P2 FSETP.EQ.AND P0, PT, R81, RZ, PT ;  /* 0x000000ff5100a20b */ /* 0x020fe20003f02000 */
[----:B------:R-:W-:Y:S01]  /*3eb0*/  @!UPT UIADD3 URZ, UPT, UPT, URZ, URZ, URZ ;  /* 0x000000fffffff290 */ /* 0x000fe2000fffe0ff */
[----:B------:R-:W-:Y:S11]  /*3ec0*/  @!P2 BRA `(.L_x_70) ;  /* 0x000000000014a947 */ /* 0x000ff60003800000 */
[----:B------:R-:W-:Y:S02]  /*3ed0*/  LOP3.LUT P2, RZ, R171, 0xff, RZ, 0xc0, !PT ;  /* 0x000000ffabff7812 */ /* 0x000fe4000784c0ff */
[----:B------:R-:W-:Y:S04]  /*3ee0*/  PLOP3.LUT P0, PT, PT, PT, UP0, 0x80, 0x8 ;  /* 0x000000000008781c */ /* 0x000fe80003f0f008 */
[----:B------:R-:W-:Y:S07]  /*3ef0*/  PLOP3.LUT P0, PT, P0, PT, PT, 0x8, 0x80 ;  /* 0x000000000080781c */ /* 0x000fee000070e170 */
[----:B------:R-:W-:Y:S11]  /*3f00*/  @P2 FSETP.EQ.AND P0, PT, R81, RZ, PT ;  /* 0x000000ff5100220b */ /* 0x000ff60003f02000 */
[----:B------:R-:W-:Y:S02]  /*3f10*/  @!UPT UIADD3 URZ, UPT, UPT, URZ, URZ, URZ ;  /* 0x000000fffffff290 */ /* 0x000fe4000fffe0ff */
.L_x_70:
[----:B------:R-:W3:Y:S01]  /*3f20*/  SYNCS.PHASECHK.TRANS64.TRYWAIT P2, [UR7+0x50], R12 ;  /* 0x0000500cff0075a7 */ /* 0x000ee20008041107 */
[----:B------:R-:W-:Y:S04]  /*3f30*/  ELECT P4, URZ, PT ;  /* 0x0000000000ff782f */ /* 0x000fe80003880000 */
[----:B------:R-:W-:Y:S11]  /*3f40*/  PLOP3.LUT P4, PT, P0, P4, PT, 0xf2, 0x2f ;  /* 0x00000000002f781c */ /* 0x000ff60000789e72 */
[----:B------:R-:W-:Y:S02]  /*3f50*/  @!UPT UIADD3 URZ, UPT, UPT, URZ, URZ, URZ ;  /* 0x000000fffffff290 */ /* 0x000fe4000fffe0ff */
[----:B-1----:R-:W-:Y:S05]  /*3f60*/  @!P4 IADD3 R9, P0, PT, R32, 0x580, RZ ;  /* 0x000005802009c810 */ /* 0x002fea0007f1e0ff */
[----:B--2---:R-:W-:Y:S01]  /*3f70*/  @!P4 IMAD.X R0, RZ, RZ, R33, P0 ;  /* 0x000000ffff00c224 */ /* 0x004fe200000e0621 */
[----:B---3--:R-:W-:Y:S07]  /*3f80*/  @!P2 BRA `(.L_x_71) ;  /* 0x000000740060a947 */ /* 0x008fee0003800000 */
.L_x_149:
[----:B------:R-:W-:Y:S01]  /*3f90*/  @!P4 R2UR UR8, R0 ;  /* 0x000000000008c2ca */ /* 0x000fe200000e0000 */
[----:B------:R-:W-:Y:S01]  /*3fa0*/  VOTEU.ALL UP1, P4 ;  /* 0x0000000000ff7886 */ /* 0x000fe20002020000 */
[----:B------:R-:W-:Y:S01]  /*3fb0*/  @!P4 R2UR UR9, R9 ;  /* 0x000000000909c2ca */ /* 0x000fe200000e0000 */
[----:B------:R-:W-:Y:S01]  /*3fc0*/  @!P4 IMAD.MOV.U32 R0, RZ, RZ, 0x2000 ;  /* 0x00002000ff00c424 */ /* 0x000fe200078e00ff */
[----:B------:R-:W-:Y:S01]  /*3fd0*/  UMOV UR10, 0x0 ;  /* 0x00000000000a7882 */ /* 0x000fe20000000000 */
[----:B------:R-:W-:Y:S01]  /*3fe0*/  UMOV UR11, 0x10000000 ;  /* 0x10000000000b7882 */ /* 0x000fe20000000000 */
[----:B------:R-:W-:Y:S01]  /*3ff0*/  @!UP1 UIADD3 UR32, UPT, UPT, UR7, 0x200, URZ ;  /* 0x0000020007209890 */ /* 0x000fe2000fffe0ff */
[----:B------:R-:W-:Y:S01]  /*4000*/  @!P4 IADD3 R9, P0, PT, R32, 0x580, RZ ;  /* 0x000005802009c810 */ /* 0x000fe20007f1e0ff */
[----:B------:R-:W-:Y:S05]  /*4010*/  VOTEU.ALL UP1, P4 ;  /* 0x0000000000ff7886 */ /* 0x000fea0002020000 */
[----:B------:R-:W-:Y:S01]  /*4020*/  IMAD.U32 R11, RZ, RZ, UR8 ;  /* 0x00000008ff0b7e24 */ /* 0x000fe2000f8e00ff */
[----:B------:R-:W-:Y:S01]  /*4030*/  UPRMT UR8, UR37, 0x654, UR33 ;  /* 0x0000065425087896 */ /* 0x000fe20008000021 */
[----:B------:R-:W-:Y:S03]  /*4040*/  IMAD.U32 R10, RZ, RZ, UR9 ;  /* 0x00000009ff0a7e24 */ /* 0x000fe6000f8e00ff */
[----:B------:R-:W-:Y:S02]  /*4050*/  @!P4 R2UR UR15, R11 ;  /* 0x000000000b0fc2ca */ /* 0x000fe400000e0000 */
[----:B------:R-:W-:Y:S11]  /*4060*/  @!P4 R2UR UR14, R10 ;  /* 0x000000000a0ec2ca */ /* 0x000ff600000e0000 */
[----:B------:R-:W-:Y:S02]  /*4070*/  @!UPT UIADD3 URZ, UPT, UPT, URZ, URZ, URZ ;  /* 0x000000fffffff290 */ /* 0x000fe4000fffe0ff */
[----:B------:R2:W-:Y:S01]  /*4080*/  @!UP1 UTMALDG.3D [UR32], [UR14], desc[UR10] ;  /* 0x00000a200e0095b4 */ /* 0x0005e20008011000 */
[----:B------:R3:W-:Y:S01]  /*4090*/  @!P4 SYNCS.ARRIVE.TRANS64.RED.A0TR RZ, [UR7+0x30], R0 ;  /* 0x00003000ffffc9a7 */ /* 0x0007e20008300407 */
[----:B------:R-:W-:Y:S01]  /*40a0*/  SYNCS.ARRIVE.TRANS64.RED.A1T0 RZ, [UR8], RZ ;  /* 0x000000ffffff79a7 */ /* 0x000fe20008100408 */
[----:B---3--:R-:W-:Y:S01]  /*40b0*/  @!P4 IMAD.X R0, RZ, RZ, R33, P0 ;  /* 0x000000ffff00c224 */ /* 0x008fe200000e0621 */
[----:B------:R-:W3:Y:S02]  /*40c0*/  SYNCS.PHASECHK.TRANS64.TRYWAIT P2, [UR7+0x58], R12 ;  /* 0x0000580cff0075a7 */ /* 0x000ee40008041107 */
[----:B--23--:R-:W-:Y:S05]  /*40d0*/  @!P2 BRA `(.L_x_72) ;  /* 0x000000740024a947 */ /* 0x00cfea0003800000 */
.L_x_151:
        /* <DEDUP_REMOVED lines=8> */
[----:B------:R-:W-:Y:S01]  /*4160*/  @!UP1 UIADD3 UR24, UPT, UPT, UR7, 0x2200, URZ ;  /* 0x0000220007189890 */ /* 0x000fe2000fffe0ff */
[----:B------:R-:W-:Y:S01]  /*4170*/  VOTEU.ALL UP1, P4 ;  /* 0x0000000000ff7886 */ /* 0x000fe20002020000 */
[----:B------:R-:W-:Y:S01]  /*4180*/  UMOV UR27, UR35 ;  /* 0x00000023001b7c82 */ /* 0x000fe20008000000 */
[----:B------:R-:W-:Y:S02]  /*4190*/  UMOV UR28, UR36 ;  /* 0x00000024001c7c82 */ /* 0x000fe40008000000 */
[----:B------:R-:W-:Y:S01]  /*41a0*/  IMAD.U32 R11, RZ, RZ, UR8 ;  /* 0x00000008ff0b7e24 */ /* 0x000fe2000f8e00ff */
[----:B------:R-:W-:Y:S01]  /*41b0*/  UPRMT UR8, UR37, 0x654, UR25 ;  /* 0x0000065425087896 */ /* 0x000fe20008000019 */
[----:B------:R-:W-:Y:S02]  /*41c0*/  IMAD.U32 R10, RZ, RZ, UR9 ;  /* 0x00000009ff0a7e24 */ /* 0x000fe4000f8e00ff */
[----:B------:R-:W-:Y:S01]  /*41d0*/  @!P4 IMAD.X R20, RZ, RZ, R33, P0 ;  /* 0x000000ffff14c224 */ /* 0x000fe200000e0621 */
[----:B------:R-:W-:Y:S02]  /*41e0*/  @!P4 R2UR UR15, R11 ;  /* 0x000000000b0fc2ca */ /* 0x000fe400000e0000 */
[----:B------:R-:W-:Y:S11]  /*41f0*/  @!P4 R2UR UR14, R10 ;  /* 0x000000000a0ec2ca */ /* 0x000ff600000e0000 */
[----:B------:R-:W-:Y:S02]  /*4200*/  @!UPT UIADD3 URZ, UPT, UPT, URZ, URZ, URZ ;  /* 0x000000fffffff290 */ /* 0x000fe4000fffe0ff */
[----:B------:R2:W-:Y:S01]  /*4210*/  @!UP1 UTMALDG.3D [UR24], [UR14], desc[UR10] ;  /* 0x00000a180e0095b4 */ /* 0x0005e20008011000 */
[----:B------:R2:W-:Y:S01]  /*4220*/  @!P4 SYNCS.ARRIVE.TRANS64.RED.A0TR RZ, [UR7+0x38], R0 ;  /* 0x00003800ffffc9a7 */ /* 0x0005e20008300407 */
[----:B------:R-:W-:Y:S01]  /*4230*/  SYNCS.ARRIVE.TRANS64.RED.A1T0 RZ, [UR8], RZ ;  /* 0x000000ffffff79a7 */ /* 0x000fe20008100408 */
[----:B------:R-:W3:Y:S02]  /*4240*/  SYNCS.PHASECHK.TRANS64.TRYWAIT P2, [UR7+0x60], R12 ;  /* 0x0000600cff0075a7 */ /* 0x000ee40008041107 */
[----:B--23--:R-:W-:Y:S05]  /*4250*/  @!P2 BRA `(.L_x_73) ;  /* 0x0000007000dca947 */ /* 0x00cfea0003800000 */
.L_x_153:
[----:B------:R-:W2:Y:S01]  /*4260*/  LDC.64 R14, c[0x0][0xb10] ;  /* 0x0002c400ff0e7b82 */ /* 0x000ea20000000a00 */
[----:B------:R-:W-:Y:S01]  /*4270*/  @!P4 R2UR UR8, R20 ;  /* 0x000000001408c2ca */ /* 0x000fe200000e0000 */
[----:B------:R-:W-:Y:S01]  /*4280*/  VOTEU.ALL UP1, P4 ;  /* 0x0000000000ff7886 */ /* 0x000fe20002020000 */
[----:B------:R-:W-:Y:S01]  /*4290*/  @!P4 R2UR UR9, R21 ;  /* 0x000000001509c2ca */ /* 0x000fe200000e0000 */
[----:B------:R-:W-:Y:S01]  /*42a0*/  UMOV UR10, 0x0 ;  /* 0x00000000000a7882 */ /* 0x000fe20000000000 */
[----:B------:R-:W-:Y:S03]  /*42b0*/  UMOV UR11, 0x10000000 ;  /* 0x10000000000b7882 */ /* 0x000fe60000000000 */
[----:B------:R-:W3:Y:S01]  /*42c0*/  LDC.64 R10, c[0x0][0xb18] ;  /* 0x0002c600ff0a7b82 */ /* 0x000ee20000000a00 */
[----:B------:R-:W-:Y:S01]  /*42d0*/  @!UP1 UIADD3 UR18, UPT, UPT, UR34, 0x80, URZ ;  /* 0x0000008022129890 */ /* 0x000fe2000fffe0ff */
[----:B------:R-:W-:Y:S01]  /*42e0*/  @P3 SHF.R.U32.HI R28, RZ, 0x10, R25 ;  /* 0x00000010ff1c3819 */ /* 0x000fe20000011619 */
[----:B------:R-:W-:Y:S01]  /*42f0*/  @!UP1 UIADD3 UR16, UPT, UPT, UR7, 0x4200, URZ ;  /* 0x0000420007109890 */ /* 0x000fe2000fffe0ff */
[----:B------:R-:W-:Y:S01]  /*4300*/  VIADD R30, R30, 0x1 ;  /* 0x000000011e1e7836 */ /* 0x000fe20000000000 */
[----:B------:R-:W-:Y:S03]  /*4310*/  VOTEU.ALL UP1, P4 ;  /* 0x0000000000ff7886 */ /* 0x000fe60002020000 */
[----:B------:R-:W5:Y:S01]  /*4320*/  @!P1 LDC R0, c[0x0][0xb20] ;  /* 0x0002c800ff009b82 */ /* 0x000f620000000800 */
[----:B------:R-:W-:Y:S01]  /*4330*/  UMOV UR19, UR35 ;  /* 0x0000002300137c82 */ /* 0x000fe20008000000 */
[----:B------:R-:W-:Y:S01]  /*4340*/  IMAD.U32 R21, RZ, RZ, UR8 ;  /* 0x00000008ff157e24 */ /* 0x000fe2000f8e00ff */
[----:B------:R-:W-:Y:S05]  /*4350*/  UMOV UR20, UR36 ;  /* 0x0000002400147c82 */ /* 0x000fea0008000000 */
[----:B-1----:R-:W1:Y:S01]  /*4360*/  @!P1 LDC R3, c[0x0][0xb0c] ;  /* 0x0002c300ff039b82 */ /* 0x002e620000000800 */
[----:B------:R-:W-:Y:S01]  /*4370*/  IMAD.U32 R20, RZ, RZ, UR9 ;  /* 0x00000009ff147e24 */ /* 0x000fe2000f8e00ff */
[----:B------:R-:W-:Y:S01]  /*4380*/  UPRMT UR8, UR37, 0x654, UR17 ;  /* 0x0000065425087896 */ /* 0x000fe20008000011 */
[----:B------:R-:W-:Y:S03]  /*4390*/  @!P4 R2UR UR15, R21 ;  /* 0x00000000150fc2ca */ /* 0x000fe600000e0000 */
[----:B------:R-:W-:Y:S01]  /*43a0*/  @!P4 R2UR UR14, R20 ;  /* 0x00000000140ec2ca */ /* 0x000fe200000e0000 */
[----:B------:R-:W-:Y:S11]  /*43b0*/  @!P4 IMAD.MOV.U32 R20, RZ, RZ, 0x2000 ;  /* 0x00002000ff14c424 */ /* 0x000ff600078e00ff */
[----:B------:R-:W-:Y:S01]  /*43c0*/  @!UPT UIADD3 URZ, UPT, UPT, URZ, URZ, URZ ;  /* 0x000000fffffff290 */ /* 0x000fe2000fffe0ff */
[----:B------:R1:W-:Y:S01]  /*43d0*/  @!UP1 UTMALDG.3D [UR16], [UR14], desc[UR10] ;  /* 0x00000a100e0095b4 */ /* 0x0003e20008011000 */
[----:B------:R1:W-:Y:S02]  /*43e0*/  @!P4 SYNCS.ARRIVE.TRANS64.RED.A0TR RZ, [UR7+0x40], R20 ;  /* 0x00004014ffffc9a7 */ /* 0x0003e40008300407 */
[----:B-1----:R-:W-:Y:S01]  /*43f0*/  @!P1 ISETP.NE.AND P2, PT, R3, 0x1, PT ;  /* 0x000000010300980c */ /* 0x002fe20003f45270 */
[C---:B--2---:R-:W-:Y:S01]  /*4400*/  @!P1 IMAD.HI.U32 R14, R13.reuse, R14, RZ ;  /* 0x0000000e0d0e9227 */ /* 0x044fe200078e00ff */
[----:B---3--:R-:W-:Y:S03]  /*4410*/  @!P1 ISETP.NE.AND P0, PT, R10, 0x1, PT ;  /* 0x000000010a00980c */ /* 0x008fe60003f05270 */
[C---:B------:R-:W-:Y:S01]  /*4420*/  @!P1 IMAD.HI.U32 R11, R8.reuse, R11, RZ ;  /* 0x0000000b080b9227 */ /* 0x040fe200078e00ff */
[----:B------:R-:W-:Y:S04]  /*4430*/  @!P1 SHF.R.U32.HI R14, RZ, R15, R14 ;  /* 0x0000000fff0e9219 */ /* 0x000fe8000001160e */
[----:B-----5:R-:W-:Y:S01]  /*4440*/  @!P1 SHF.R.U32.HI R9, RZ, R0, R11 ;  /* 0x00000000ff099219 */ /* 0x020fe2000001160b */
[----:B------:R-:W-:Y:S01]  /*4450*/  SYNCS.ARRIVE.TRANS64.RED.A1T0 RZ, [UR8], RZ ;  /* 0x000000ffffff79a7 */ /* 0x000fe20008100408 */
[----:B------:R-:W-:Y:S02]  /*4460*/  @!P1 SEL R14, R13, R14, !P2 ;  /* 0x0000000e0d0e9207 */ /* 0x000fe40005000000 */
[----:B------:R-:W-:Y:S01]  /*4470*/  @!P1 SEL R9, R8, R9, !P0 ;  /* 0x0000000908099207 */ /* 0x000fe20004000000 */
[----:B------:R-:W1:Y:S04]  /*4480*/  SYNCS.PHASECHK.TRANS64.TRYWAIT P5, [UR7+0x68], R12 ;  /* 0x0000680cff0075a7 */ /* 0x000e6800080a1107 */
[----:B------:R-:W-:Y:S02]  /*4490*/  @!P1 IMAD.IADD R0, R9, 0x1, -R14 ;  /* 0x0000000109009824 */ /* 0x000fe400078e0a0e */
[----:B------:R-:W-:Y:S02]  /*44a0*/  @!P1 IMAD.IADD R9, R14, 0x1, -R9 ;  /* 0x000000010e099824 */ /* 0x000fe400078e0a09 */
[----:B------:R-:W-:Y:S02]  /*44b0*/  @!P1 IMAD R13, R0, R3, R13 ;  /* 0x00000003000d9224 */ /* 0x000fe400078e020d */
[----:B------:R-:W-:Y:S01]  /*44c0*/  @!P1 IMAD R8, R9, R10, R8 ;  /* 0x0000000a09089224 */ /* 0x000fe200078e0208 */
[----:B-1----:R-:W-:Y:S06]  /*44d0*/  @!P5 BRA `(.L_x_74) ;  /* 0x000000700054d947 */ /* 0x002fec0003800000 */
.L_x_155:
[----:B-1----:R-:W-:Y:S01]  /*44e0*/  @!P4 IADD3 R3, P0, PT, R32, 0x580, RZ ;  /* 0x000005802003c810 */ /* 0x002fe20007f1e0ff */
[----:B------:R-:W-:Y:S01]  /*44f0*/  VOTEU.ALL UP1, P4 ;  /* 0x0000000000ff7886 */ /* 0x000fe20002020000 */
[----:B------:R-:W-:Y:S01]  /*4500*/  UMOV UR18, 0x0 ;  /* 0x0000000000127882 */ /* 0x000fe20000000000 */
[----:B------:R-:W-:Y:S01]  /*4510*/  UMOV UR19, 0x10000000 ;  /* 0x1000000000137882 */ /* 0x000fe20000000000 */
[----:B------:R-:W-:Y:S01]  /*4520*/  @!P4 R2UR UR9, R3 ;  /* 0x000000000309c2ca */ /* 0x000fe200000e0000 */
[----:B------:R-:W-:Y:S01]  /*4530*/  @!P4 IMAD.X R0, RZ, RZ, R33, P0 ;  /* 0x000000ffff00c224 */ /* 0x000fe200000e0621 */
[----:B------:R-:W-:Y:S01]  /*4540*/  @!UP1 UIADD3 UR10, UPT, UPT, UR34, 0xc0, URZ ;  /* 0x000000c0220a9890 */ /* 0x000fe2000fffe0ff */
[----:B------:R-:W-:Y:S01]  /*4550*/  ISETP.NE.AND P0, PT, R30, 0x2, PT ;  /* 0x000000021e00780c */ /* 0x000fe20003f05270 */
[----:B------:R-:W-:Y:S01]  /*4560*/  UMOV UR11, UR35 ;  /* 0x00000023000b7c82 */ /* 0x000fe20008000000 */
[----:B------:R-:W-:Y:S01]  /*4570*/  UMOV UR12, UR36 ;  /* 0x00000024000c7c82 */ /* 0x000fe20008000000 */
[----:B------:R-:W-:Y:S01]  /*4580*/  @!P4 R2UR UR8, R0 ;  /* 0x000000000008c2ca */ /* 0x000fe200000e0000 */
[----:B------:R-:W-:Y:S01]  /*4590*/  IMAD.IADD R20, R8, 0x1, R147 ;  /* 0x0000000108147824 */ /* 0x000fe200078e0293 */
[----:B------:R-:W-:Y:S01]  /*45a0*/  @P3 R2UR UR36, R28 ;  /* 0x000000001c2432ca */ /* 0x000fe200000e0000 */
[----:B------:R-:W-:Y:S01]  /*45b0*/  IMAD.IADD R21, R13, 0x1, R170 ;  /* 0x000000010d157824 */ /* 0x000fe200078e02aa */
[----:B------:R-:W-:Y:S02]  /*45c0*/  SEL R0, RZ, 0x1, P0 ;  /* 0x00000001ff007807 */ /* 0x000fe40000000000 */
[----:B------:R-:W-:Y:S01]  /*45d0*/  LOP3.LUT R31, R31, 0x1, RZ, 0x3c, !PT ;  /* 0x000000011f1f7812 */ /* 0x000fe200078e3cff */
[----:B------:R-:W-:Y:S01]  /*45e0*/  IMAD.U32 R10, RZ, RZ, UR9 ;  /* 0x00000009ff0a7e24 */ /* 0x000fe2000f8e00ff */
[----:B------:R-:W-:Y:S01]  /*45f0*/  @!UP1 UIADD3 UR9, UPT, UPT, UR7, 0x48, URZ ;  /* 0x0000004807099890 */ /* 0x000fe2000fffe0ff */
[----:B------:R-:W-:Y:S02]  /*4600*/  LOP3.LUT R29, R29, R0, RZ, 0x3c, !PT ;  /* 0x000000001d1d7212 */ /* 0x000fe400078e3cff */
[----:B------:R-:W-:Y:S02]  /*4610*/  SEL R30, R30, RZ, P0 ;  /* 0x000000ff1e1e7207 */ /* 0x000fe40000000000 */
[----:B------:R-:W-:Y:S01]  /*4620*/  IMAD.U32 R11, RZ, RZ, UR8 ;  /* 0x00000008ff0b7e24 */ /* 0x000fe2000f8e00ff */
[----:B------:R-:W-:Y:S01]  /*4630*/  @!P4 R2UR UR14, R10 ;  /* 0x000000000a0ec2ca */ /* 0x000fe200000e0000 */
[----:B------:R-:W-:Y:S01]  /*4640*/  @!UP1 UIADD3 UR8, UPT, UPT, UR7, 0x6200, URZ ;  /* 0x0000620007089890 */ /* 0x000fe2000fffe0ff */
[----:B------:R-:W-:Y:S02]  /*4650*/  VOTEU.ALL UP1, P4 ;  /* 0x0000000000ff7886 */ /* 0x000fe40002020000 */
[----:B------:R-:W-:Y:S11]  /*4660*/  @!P4 R2UR UR15, R11 ;  /* 0x000000000b0fc2ca */ /* 0x000ff600000e0000 */
[----:B------:R-:W-:Y:S02]  /*4670*/  @!UPT UIADD3 URZ, UPT, UPT, URZ, URZ, URZ ;  /* 0x000000fffffff290 */ /* 0x000fe4000fffe0ff */
[----:B------:R2:W-:Y:S01]  /*4680*/  @!UP1 UTMALDG.3D [UR8], [UR14], desc[UR18] ;  /* 0x000012080e0095b4 */ /* 0x0005e20008011000 */
[----:B------:R2:W-:Y:S01]  /*4690*/  @!P4 SYNCS.ARRIVE.TRANS64.RED.A0TR RZ, [UR7+0x48], R23 ;  /* 0x00004817ffffc9a7 */ /* 0x0005e20008300407 */
[----:B------:R-:W-:Y:S01]  /*46a0*/  UPLOP3.LUT UP1, UPT, UPT, UPT, UPT, 0x80, 0x8 ;  /* 0x000000000008789c */ /* 0x000fe20003f2f070 */
[----:B------:R-:W-:Y:S01]  /*46b0*/  SYNCS.ARRIVE.TRANS64.RED.A1T0 RZ, [UR13], RZ ;  /* 0x000000ffffff79a7 */ /* 0x000fe2000810040d */
[----:B------:R-:W-:Y:S09]  /*46c0*/  @P3 BRA `(.L_x_75) ;  /* 0xfffffff000943947 */ /* 0x000ff2000383ffff */
[----:B------:R-:W-:-:S04]  /*46d0*/  SHF.L.U32 R3, R31, 0x1f, RZ ;  /* 0x0000001f1f037819 */ /* 0x000fc800000006ff */
[----:B------:R-:W1:Y:S02]  /*46e0*/  SYNCS.PHASECHK.TRANS64.TRYWAIT P0, [UR7+0x50], R3 ;  /* 0x00005003ff0075a7 */ /* 0x000e640008001107 */
[----:B-1----:R-:W-:Y:S05]  /*46f0*/  @!P0 BRA `(.L_x_76) ;  /* 0x0000006c00e48947 */ /* 0x002fea0003800000 */
.L_x_157:
[----:B------:R-:W3:Y:S02]  /*4700*/  SYNCS.PHASECHK.TRANS64.TRYWAIT P0, [UR7+0x58], R3 ;  /* 0x00005803ff0075a7 */ /* 0x000ee40008001107 */
[----:B---3--:R-:W-:Y:S05]  /*4710*/  @!P0 BRA `(.L_x_77) ;  /* 0x0000006c00f48947 */ /* 0x008fea0003800000 */
.L_x_159:
[----:B------:R-:W3:Y:S02]  /*4720*/  SYNCS.PHASECHK.TRANS64.TRYWAIT P0, [UR7+0x60], R3 ;  /* 0x00006003ff0075a7 */ /* 0x000ee40008001107 */
[----:B---3--:R-:W-:Y:S05]  /*4730*/  @!P0 BRA `(.L_x_78) ;  /* 0x0000007000048947 */ /* 0x008fea0003800000 */
.L_x_161:
[----:B-1----:R-:W-:-:S07]  /*4740*/  MOV R0, UR7 ;  /* 0x0000000700007c02 */ /* 0x002fce0008000f00 */
.L_x_79:
[----:B-1----:R-:W-:-:S04]  /*4750*/  SHF.L.U32 R3, R31, 0x1f, RZ ;  /* 0x0000001f1f037819 */ /* 0x002fc800000006ff */
[----:B------:R1:W3:Y:S03]  /*4760*/  SYNCS.PHASECHK.TRANS64.TRYWAIT P0, [R0+URZ+0x68], R3 ;  /* 0x00006803000075a7 */ /* 0x0002e600080011ff */
[----:B---3--:R-:W-:Y:S05]  /*4770*/  @!P0 NANOSLEEP.SYNCS 0x989680 ;  /* 0x009896800000895d */ /* 0x008fea0003900000 */
[----:B------:R-:W3:Y:S02]  /*4780*/  @!P0 SYNCS.PHASECHK.TRANS64 P0, [R0+URZ+0x68], R3 ;  /* 0x00006803000085a7 */ /* 0x000ee400080010ff */
[----:B--23--:R-:W-:Y:S05]  /*4790*/  @P0 EXIT ;  /* 0x000000000000094d */ /* 0x00cfea0003800000 */
[----:B------:R-:W-:Y:S05]  /*47a0*/  BRA `(.L_x_79) ;  /* 0xfffffffc00e87947 */ /* 0x000fea000383ffff */
.L_x_64:
[----:B------:R-:W-:-:S06]  /*47b0*/  UISETP.GE.AND UP1, UPT, UR8, 0x4, UPT ;  /* 0x000000040800788c */ /* 0x000fcc000bf26270 */
[----:B------:R-:W-:-:S13]  /*47c0*/  PLOP3.LUT P0, PT, PT, PT, UP1, 0x80, 0x8 ;  /* 0x000000000008781c */ /* 0x000fda0003f0f018 */
[----:B------:R-:W-:Y:S05]  /*47d0*/  @!P0 EXIT ;  /* 0x000000000000894d */ /* 0x000fea0003800000 */
[----:B------:R-:W-:Y:S01]  /*47e0*/  BAR.SYNC.DEFER_BLOCKING 0x6, 0xa0 ;  /* 0x0182800000007b1d */ /* 0x000fe20000010000 */
[C---:B------:R-:W-:Y:S01]  /*47f0*/  IMAD.SHL.U32 R3, R185.reuse, 0x40, RZ ;  /* 0x00000040b9037824 */ /* 0x040fe200078e00ff */
[C---:B------:R-:W-:Y:S01]  /*4800*/  LOP3.LUT R189, R185.reuse, 0x60, RZ, 0xc0, !PT ;  /* 0x00000060b9bd7812 */ /* 0x040fe200078ec0ff */
[C---:B------:R-:W-:Y:S01]  /*4810*/  IMAD.SHL.U32 R172, R185.reuse, 0x8, RZ ;  /* 0x00000008b9ac7824 */ /* 0x040fe200078e00ff */
[C---:B------:R-:W-:Y:S01]  /*4820*/  LOP3.LUT R187, R185.reuse, 0x2, RZ, 0xc0, !PT ;  /* 0x00000002b9bb7812 */ /* 0x040fe200078ec0ff */
[----:B------:R-:W-:Y:S01]  /*4830*/  IMAD.U32 R79, R185, 0x10000, RZ ;  /* 0x00010000b94f7824 */ /* 0x000fe200078e00ff */
[----:B------:R-:W-:Y:S02]  /*4840*/  UMOV UR49, 0x400 ;  /* 0x0000040000317882 */ /* 0x000fe40000000000 */
[----:B------:R-:W1:Y:S01]  /*4850*/  LDC R177, c[0x0][0x370] ;  /* 0x0000dc00ffb17b82 */ /* 0x000e620000000800 */
[----:B------:R-:W-:Y:S01]  /*4860*/  ULEA UR49, UR37, UR49, 0x18 ;  /* 0x0000003125317291 */ /* 0x000fe2000f8ec0ff */
[----:B------:R-:W-:Y:S01]  /*4870*/  LOP3.LUT R5, R3, 0x180, RZ, 0xc0, !PT ;  /* 0x0000018003057812 */ /* 0x000fe200078ec0ff */
[----:B------:R-:W-:Y:S01]  /*4880*/  HFMA2 R191, -RZ, RZ, 0, 0 ;  /* 0x00000000ffbf7431 */ /* 0x000fe200000001ff */
[----:B------:R-:W-:Y:S01]  /*4890*/  LOP3.LUT R79, R79, 0x600000, RZ, 0xc0, !PT ;  /* 0x006000004f4f7812 */ /* 0x000fe200078ec0ff */
[----:B------:R-:W-:Y:S01]  /*48a0*/  UIADD3 UR4, UPT, UPT, UR49, 0x8200, URZ ;  /* 0x0000820031047890 */ /* 0x000fe2000fffe0ff */
[----:B------:R-:W-:Y:S01]  /*48b0*/  LOP3.LUT R172, R5, 0x30, R172, 0xf8, !PT ;  /* 0x0000003005ac7812 */ /* 0x000fe200078ef8ac */
[----:B------:R-:W-:Y:S01]  /*48c0*/  IMAD.MOV.U32 R76, RZ, RZ, RZ ;  /* 0x000000ffff4c7224 */ /* 0x000fe200078e00ff */
[----:B------:R-:W2:Y:S01]  /*48d0*/  LDC R74, c[0x0][0xb0c] ;  /* 0x0002c300ff4a7b82 */ /* 0x000ea20000000800 */
[----:B------:R-:W-:-:S02]  /*48e0*/  LOP3.LUT R185, R185, 0x4, RZ, 0xc0, !PT ;  /* 0x00000004b9b97812 */ /* 0x000fc400078ec0ff */
[----:B------:R-:W-:Y:S02]  /*48f0*/  CS2R R182, SRZ ;  /* 0x0000000000b67805 */ /* 0x000fe4000001ff00 */
[----:B------:R-:W-:Y:S02]  /*4900*/  LOP3.LUT R172, R172, 0x1e40, R3, 0xf8, !PT ;  /* 0x00001e40acac7812 */ /* 0x000fe400078ef803 */
[----:B------:R-:W-:Y:S02]  /*4910*/  CS2R R180, SRZ ;  /* 0x0000000000b47805 */ /* 0x000fe4000001ff00 */
[----:B------:R-:W-:Y:S01]  /*4920*/  IADD3 R184, PT, PT, -R185, 0x2, RZ ;  /* 0x00000002b9b87810 */ /* 0x000fe20007ffe1ff */
[----:B------:R-:W-:Y:S01]  /*4930*/  IMAD.MOV R176, RZ, RZ, -R187 ;  /* 0x000000ffffb07224 */ /* 0x000fe200078e0abb */
[----:B------:R-:W-:Y:S01]  /*4940*/  MOV R188, UR4 ;  /* 0x0000000400bc7c02 */ /* 0x000fe20008000f00 */
[----:B------:R-:W4:Y:S01]  /*4950*/  LDC R174, c[0x0][0xb20] ;  /* 0x0002c800ffae7b82 */ /* 0x000f220000000800 */
[----:B------:R-:W3:Y:S01]  /*4960*/  LDS R0, [UR49+0x110] ;  /* 0x00011031ff007984 */ /* 0x000ee20008000800 */
[----:B------:R-:W-:Y:S01]  /*4970*/  VIADD R186, R172, UR49 ;  /* 0x00000031acba7c36 */ /* 0x000fe20008000000 */
[----:B------:R-:W1:Y:S01]  /*4980*/  LDCU.64 UR52, c[0x0][0x348] ;  /* 0x00006900ff3477ac */ /* 0x000e620008000a00 */
[----:B------:R-:W-:-:S02]  /*4990*/  IMAD.MOV R175, RZ, RZ, -R185 ;  /* 0x000000ffffaf7224 */ /* 0x000fc400078e0ab9 */
[----:B------:R-:W-:Y:S01]  /*49a0*/  VIADD R186, R186, 0x200 ;  /* 0x00000200baba7836 */ /* 0x000fe20000000000 */
[----:B------:R-:W1:Y:S01]  /*49b0*/  LDCU.64 UR38, c[0x0][0x888] ;  /* 0x00011100ff2677ac */ /* 0x000e620008000a00 */
[----:B------:R-:W1:Y:S01]  /*49c0*/  LDC R73, c[0x0][0xb30] ;  /* 0x0002cc00ff497b82 */ /* 0x000e620000000800 */
[----:B------:R-:W1:Y:S01]  /*49d0*/  LDCU.64 UR44, c[0x0][0x890] ;  /* 0x00011200ff2c77ac */ /* 0x000e620008000a00 */
[----:B------:R-:W-:-:S06]  /*49e0*/  UIADD3 UR48, UPT, UPT, UR49, 0x200, URZ ;  /* 0x0000020031307890 */ /* 0x000fcc000fffe0ff */
[----:B------:R-:W1:Y:S08]  /*49f0*/  LDC.64 R168, c[0x0][0xb10] ;  /* 0x0002c400ffa87b82 */ /* 0x000e700000000a00 */
[----:B------:R-:W1:Y:S08]  /*4a00*/  LDC.64 R70, c[0x0][0xb18] ;  /* 0x0002c600ff467b82 */ /* 0x000e700000000a00 */
[----:B------:R-:W1:Y:S08]  /*4a10*/  LDC.64 R68, c[0x0][0xb28] ;  /* 0x0002ca00ff447b82 */ /* 0x000e700000000a00 */
[----:B------:R-:W1:Y:S01]  /*4a20*/  LDC.64 R166, c[0x0][0x8b0] ;  /* 0x00022c00ffa67b82 */ /* 0x000e620000000a00 */
[----:B---3--:R-:W-:-:S07]  /*4a30*/  IMAD.IADD R79, R0, 0x1, R79 ;  /* 0x00000001004f7824 */ /* 0x008fce00078e024f */
[----:B------:R-:W3:Y:S08]  /*4a40*/  LDC.64 R164, c[0x0][0x8a8] ;  /* 0x00022a00ffa47b82 */ /* 0x000ef00000000a00 */
[----:B--2-4-:R-:W1:Y:S02]  /*4a50*/  LDC R178, c[0x0][0x374] ;  /* 0x0000dd00ffb27b82 */ /* 0x014e640000000800 */
.L_x_124:
[C---:B------:R-:W-:Y:S02]  /*4a60*/  LEA R0, R191.reuse, UR49, 0x3 ;  /* 0x00000031bf007c11 */ /* 0x040fe4000f8e18ff */
[----:B------:R-:W-:Y:S02]  /*4a70*/  SHF.L.U32 R3, R182, 0x1f, RZ ;  /* 0x0000001fb6037819 */ /* 0x000fe400000006ff */
[----:B------:R-:W-:Y:S02]  /*4a80*/  LEA R16, R191, UR49, 0x4 ;  /* 0x00000031bf107c11 */ /* 0x000fe4000f8e20ff */
[----:B------:R-:W2:Y:S02]  /*4a90*/  SYNCS.PHASECHK.TRANS64.TRYWAIT P0, [R0+URZ+0x80], R3 ;  /* 0x00008003000075a7 */ /* 0x000ea400080011ff */
[----:B-12---:R-:W-:Y:S05]  /*4aa0*/  @!P0 BRA `(.L_x_80) ;  /* 0x0000006c00408947 */ /* 0x006fea0003800000 */
.L_x_162:
[----:B------:R-:W4:Y:S01]  /*4ab0*/  LDC.64 R12, c[0x0][0xb10] ;  /* 0x0002c400ff0c7b82 */ /* 0x000f220000000a00 */
[----:B------:R-:W3:Y:S01]  /*4ac0*/  LDS.128 R16, [R16+0xf0] ;  /* 0x0000f00010107984 */ /* 0x000ee20000000c00 */
[----:B-1----:R-:W-:Y:S01]  /*4ad0*/  ISETP.NE.AND P1, PT, R73, 0x1, PT ;  /* 0x000000014900780c */ /* 0x002fe20003f25270 */
[----:B--2---:R-:W-:Y:S01]  /*4ae0*/  VIADD R0, R0, 0x90 ;  /* 0x0000009000007836 */ /* 0x004fe20000000000 */
[----:B------:R-:W-:Y:S04]  /*4af0*/  ISETP.GE.AND P0, PT, R72, 0x1, PT ;  /* 0x000000014800780c */ /* 0x000fe80003f06270 */
[----:B------:R-:W1:Y:S01]  /*4b00*/  LDC.64 R10, c[0x0][0xb18] ;  /* 0x0002c600ff0a7b82 */ /* 0x000e620000000a00 */
[----:B------:R-:W-:Y:S01]  /*4b10*/  PRMT R0, RZ, 0x654, R0 ;  /* 0x00000654ff007816 */ /* 0x000fe20000000000 */
[----:B------:R-:W-:Y:S01]  /*4b20*/  @!PT LDS RZ, [RZ] ;  /* 0x00000000fffff984 */ /* 0x000fe20000000800 */
[----:B------:R-:W-:Y:S01]  /*4b30*/  @!PT LDS RZ, [RZ] ;  /* 0x00000000fffff984 */ /* 0x000fe20000000800 */
[----:B------:R-:W-:Y:S01]  /*4b40*/  @!PT LDS RZ, [RZ] ;  /* 0x00000000fffff984 */ /* 0x000fe20000000800 */
[----:B------:R-:W-:Y:S01]  /*4b50*/  @!PT LDS RZ, [RZ] ;  /* 0x00000000fffff984 */ /* 0x000fe20000000800 */
[----:B------:R2:W-:Y:S06]  /*4b60*/  MEMBAR.ALL.CTA ;  /* 0x0000000000007992 */ /* 0x0005ec0000008000 */
[----:B--2---:R-:W2:Y:S01]  /*4b70*/  FENCE.VIEW.ASYNC.S ;  /* 0x00000000000073c6 */ /* 0x004ea20000000000 */
[----:B------:R-:W1:Y:S08]  /*4b80*/  @!P1 LDC R14, c[0x0][0xb20] ;  /* 0x0002c800ff0e9b82 */ /* 0x000e700000000800 */
[----:B------:R-:W1:Y:S01]  /*4b90*/  @!P1 LDC R9, c[0x0][0xb0c] ;  /* 0x0002c300ff099b82 */ /* 0x000e620000000800 */
[----:B--2---:R2:W-:Y:S01]  /*4ba0*/  SYNCS.ARRIVE.TRANS64.RED.A1T0 RZ, [R0+URZ], RZ ;  /* 0x000000ff00ff79a7 */ /* 0x0045e200081004ff */
[----:B---3--:R-:W-:Y:S04]  /*4bb0*/  LOP3.LUT P4, RZ, R18, 0x1, RZ, 0xc0, !PT ;  /* 0x0000000112ff7812 */ /* 0x008fe8000788c0ff */
[----:B------:R-:W-:Y:S09]  /*4bc0*/  P2R R190, PR, RZ, 0x10 ;  /* 0x00000010ffbe7803 */ /* 0x000ff20000000000 */
[----:B------:R-:W-:Y:S02]  /*4bd0*/  @P4 MOV R77, R16 ;  /* 0x00000010004d4202 */ /* 0x000fe40000000f00 */
[----:B------:R-:W-:Y:S01]  /*4be0*/  @P4 LOP3.LUT R75, R17, 0xffff, RZ, 0xc0, !PT ;  /* 0x0000ffff114b4812 */ /* 0x000fe200078ec0ff */
[----:B--2-4-:R-:W-:Y:S06]  /*4bf0*/  @!P0 BRA `(.L_x_81) ;  /* 0x0000000000a48947 */ /* 0x014fec0003800000 */
[----:B------:R-:W-:Y:S01]  /*4c00*/  IMAD.HI.U32 R23, R178, R71, RZ ;  /* 0x00000047b2177227 */ /* 0x000fe200078e00ff */
[----:B------:R-:W-:Y:S02]  /*4c10*/  ISETP.NE.AND P0, PT, R70, 0x1, PT ;  /* 0x000000014600780c */ /* 0x000fe40003f05270 */
[----:B------:R-:W-:Y:S01]  /*4c20*/  ISETP.NE.AND P2, PT, R72, 0x1, PT ;  /* 0x000000014800780c */ /* 0x000fe20003f45270 */
[----:B------:R-:W-:Y:S01]  /*4c30*/  IMAD.HI.U32 R22, R177, R168, RZ ;  /* 0x000000a8b1167227 */ /* 0x000fe200078e00ff */
[----:B------:R-:W-:Y:S02]  /*4c40*/  SHF.R.U32.HI R23, RZ, R174, R23 ;  /* 0x000000aeff177219 */ /* 0x000fe40000011617 */
[----:B------:R-:W-:Y:S01]  /*4c50*/  ISETP.NE.AND P3, PT, R74, 0x1, PT ;  /* 0x000000014a00780c */ /* 0x000fe20003f65270 */
[----:B------:R-:W-:Y:S01]  /*4c60*/  IMAD.HI.U32 R26, R77, R168, RZ ;  /* 0x000000a84d1a7227 */ /* 0x000fe200078e00ff */
[----:B------:R-:W-:Y:S02]  /*4c70*/  SHF.R.U32.HI R22, RZ, R169, R22 ;  /* 0x000000a9ff167219 */ /* 0x000fe40000011616 */
[----:B------:R-:W-:Y:S01]  /*4c80*/  SEL R3, R178, R23, !P0 ;  /* 0x00000017b2037207 */ /* 0x000fe20004000000 */
[----:B------:R-:W-:Y:S01]  /*4c90*/  IMAD.HI.U32 R23, R75, R71, RZ ;  /* 0x000000474b177227 */ /* 0x000fe200078e00ff */
[----:B------:R-:W-:Y:S02]  /*4ca0*/  SEL R7, R177, R22, !P3 ;  /* 0x00000016b1077207 */ /* 0x000fe40005800000 */
[----:B------:R-:W-:Y:S01]  /*4cb0*/  SHF.R.U32.HI R26, RZ, R169, R26 ;  /* 0x000000a9ff1a7219 */ /* 0x000fe2000001161a */
[-C--:B------:R-:W-:Y:S04]  /*4cc0*/  IMAD.HI.U32 R22, R3, R68.reuse, RZ ;  /* 0x0000004403167227 */ /* 0x080fe800078e00ff */
[----:B------:R-:W-:Y:S01]  /*4cd0*/  IMAD.HI.U32 R24, R7, R68, RZ ;  /* 0x0000004407187227 */ /* 0x000fe200078e00ff */
[-C--:B------:R-:W-:Y:S02]  /*4ce0*/  @P2 SHF.R.U32.HI R3, RZ, R69.reuse, R22 ;  /* 0x00000045ff032219 */ /* 0x080fe40000011616 */
[----:B------:R-:W-:Y:S02]  /*4cf0*/  SHF.R.U32.HI R22, RZ, R174, R23 ;  /* 0x000000aeff167219 */ /* 0x000fe40000011617 */
[----:B------:R-:W-:Y:S01]  /*4d00*/  @P2 SHF.R.U32.HI R7, RZ, R69, R24 ;  /* 0x00000045ff072219 */ /* 0x000fe20000011618 */
[C---:B------:R-:W-:Y:S01]  /*4d10*/  IMAD R2, R72.reuse, R3, RZ ;  /* 0x0000000348027224 */ /* 0x040fe200078e02ff */
[----:B------:R-:W-:Y:S02]  /*4d20*/  SEL R5, R75, R22, !P0 ;  /* 0x000000164b057207 */ /* 0x000fe40004000000 */
[----:B------:R-:W-:Y:S01]  /*4d30*/  SEL R3, R77, R26, !P3 ;  /* 0x0000001a4d037207 */ /* 0x000fe20005800000 */
[----:B------:R-:W-:Y:S01]  /*4d40*/  IMAD R4, R72, R7, RZ ;  /* 0x0000000748047224 */ /* 0x000fe200078e02ff */
[C---:B------:R-:W-:Y:S01]  /*4d50*/  ISETP.GE.AND P0, PT, R5.reuse, R2, PT ;  /* 0x000000020500720c */ /* 0x040fe20003f06270 */
[----:B------:R-:W-:Y:S03]  /*4d60*/  IMAD.HI.U32 R6, R5, R68, RZ ;  /* 0x0000004405067227 */ /* 0x000fe600078e00ff */
[----:B------:R-:W-:Y:S01]  /*4d70*/  ISETP.GE.OR P0, PT, R3, R4, P0 ;  /* 0x000000040300720c */ /* 0x000fe20000706670 */
[----:B------:R-:W-:Y:S01]  /*4d80*/  IMAD.MOV R4, RZ, RZ, -R3 ;  /* 0x000000ffff047224 */ /* 0x000fe200078e0a03 */
[-C--:B------:R-:W-:Y:S03]  /*4d90*/  SHF.R.U32.HI R6, RZ, R69.reuse, R6 ;  /* 0x00000045ff067219 */ /* 0x080fe60000011606 */
[----:B------:R-:W-:Y:S01]  /*4da0*/  IMAD R77, R74, R4, R77 ;  /* 0x000000044a4d7224 */ /* 0x000fe200078e024d */
[----:B------:R-:W-:Y:S05]  /*4db0*/  SEL R15, R5, R6, !P2 ;  /* 0x00000006050f7207 */ /* 0x000fea0005000000 */
[----:B------:R-:W-:Y:S02]  /*4dc0*/  IMAD.MOV R6, RZ, RZ, -R15 ;  /* 0x000000ffff067224 */ /* 0x000fe400078e0a0f */
[C---:B------:R-:W-:Y:S04]  /*4dd0*/  @!P0 IMAD.HI.U32 R2, R3.reuse, R68, RZ ;  /* 0x0000004403028227 */ /* 0x040fe800078e00ff */
[----:B------:R-:W-:Y:S01]  /*4de0*/  IMAD R6, R72, R6, R5 ;  /* 0x0000000648067224 */ /* 0x000fe200078e0205 */
[----:B------:R-:W-:Y:S04]  /*4df0*/  @!P0 SHF.R.U32.HI R2, RZ, R69, R2 ;  /* 0x00000045ff028219 */ /* 0x000fe80000011602 */
[----:B------:R-:W-:Y:S02]  /*4e00*/  @!P0 SEL R0, R3, R2, !P2 ;  /* 0x0000000203008207 */ /* 0x000fe40005000000 */
[----:B------:R-:W-:Y:S02]  /*4e10*/  IADD3 R2, PT, PT, -R5, RZ, RZ ;  /* 0x000000ff05027210 */ /* 0x000fe40007ffe1ff */
[----:B------:R-:W-:Y:S01]  /*4e20*/  @!P0 IADD3 R8, PT, PT, R15, -R0, RZ ;  /* 0x800000000f088210 */ /* 0x000fe20007ffe0ff */
[----:B------:R-:W-:Y:S02]  /*4e30*/  @!P0 IMAD R0, R7, R6, R0 ;  /* 0x0000000607008224 */ /* 0x000fe400078e0200 */
[----:B------:R-:W-:Y:S02]  /*4e40*/  IMAD R75, R70, R2, R75 ;  /* 0x00000002464b7224 */ /* 0x000fe400078e024b */
[----:B------:R-:W-:Y:S02]  /*4e50*/  @!P0 IMAD R5, R8, R72, R3 ;  /* 0x0000004808058224 */ /* 0x000fe400078e0203 */
[----:B------:R-:W-:Y:S04]  /*4e60*/  @!P0 IMAD.MOV.U32 R3, RZ, RZ, R0 ;  /* 0x000000ffff038224 */ /* 0x000fe800078e0000 */
[----:B------:R-:W-:Y:S02]  /*4e70*/  IMAD R77, R3, R74, R77 ;  /* 0x0000004a034d7224 */ /* 0x000fe400078e024d */
[----:B------:R-:W-:Y:S07]  /*4e80*/  IMAD R75, R5, R70, R75 ;  /* 0x00000046054b7224 */ /* 0x000fee00078e024b */
.L_x_81:
[----:B-1----:R-:W-:Y:S01]  /*4e90*/  @!P1 ISETP.NE.AND P0, PT, R10, 0x1, PT ;  /* 0x000000010a00980c */ /* 0x002fe20003f05270 */
[----:B------:R-:W-:Y:S01]  /*4ea0*/  @!P1 IMAD.HI.U32 R0, R77, R12, RZ ;  /* 0x0000000c4d009227 */ /* 0x000fe200078e00ff */
[----:B------:R-:W-:Y:S01]  /*4eb0*/  @!P1 ISETP.NE.AND P2, PT, R9, 0x1, PT ;  /* 0x000000010900980c */ /* 0x000fe20003f45270 */
[----:B------:R-:W-:Y:S01]  /*4ec0*/  ULOP3.LUT UP0, URZ, UR48, 0x1b0, URZ, 0xc0, !UPT ;  /* 0x000001b030ff7892 */ /* 0x000fe2000f80c0ff */
[----:B------:R-:W-:Y:S01]  /*4ed0*/  R2UR UR42, R21 ;  /* 0x00000000152a72ca */ /* 0x000fe200000e0000 */
[----:B------:R-:W-:Y:S01]  /*4ee0*/  @!P1 IMAD.HI.U32 R3, R75, R11, RZ ;  /* 0x0000000b4b039227 */ /* 0x000fe200078e00ff */
[----:B------:R-:W-:Y:S02]  /*4ef0*/  @!P1 SHF.R.U32.HI R0, RZ, R13, R0 ;  /* 0x0000000dff009219 */ /* 0x000fe40000011600 */
[----:B------:R-:W-:Y:S01]  /*4f00*/  R2UR UR41, R20 ;  /* 0x00000000142972ca */ /* 0x000fe200000e0000 */
[----:B------:R-:W-:Y:S01]  /*4f10*/  VIADD R191, R191, 0x1 ;  /* 0x00000001bfbf7836 */ /* 0x000fe20000000000 */
[----:B------:R-:W-:Y:S02]  /*4f20*/  @!P1 SHF.R.U32.HI R2, RZ, R14, R3 ;  /* 0x0000000eff029219 */ /* 0x000fe40000011603 */
[----:B------:R-:W-:Y:S02]  /*4f30*/  @!P1 SEL R3, R77, R0, !P2 ;  /* 0x000000004d039207 */ /* 0x000fe40005000000 */
[----:B------:R-:W-:Y:S02]  /*4f40*/  @!P1 SEL R2, R75, R2, !P0 ;  /* 0x000000024b029207 */ /* 0x000fe40004000000 */
[----:B------:R-:W-:Y:S01]  /*4f50*/  @P4 SHF.R.U32.HI R179, RZ, 0x10, R17 ;  /* 0x00000010ffb34819 */ /* 0x000fe20000011611 */
[----:B------:R-:W-:Y:S02]  /*4f60*/  USHF.L.U32 UR42, UR42, 0x7, URZ ;  /* 0x000000072a2a7899 */ /* 0x000fe400080006ff */
[----:B------:R-:W-:Y:S02]  /*4f70*/  @!P1 IMAD.IADD R0, R2, 0x1, -R3 ;  /* 0x0000000102009824 */ /* 0x000fe400078e0a03 */
[----:B------:R-:W-:Y:S01]  /*4f80*/  @!P1 IMAD.IADD R2, R3, 0x1, -R2 ;  /* 0x0000000103029824 */ /* 0x000fe200078e0a02 */
[----:B------:R-:W-:Y:S01]  /*4f90*/  USHF.L.U32 UR41, UR41, 0x8, URZ ;  /* 0x0000000829297899 */ /* 0x000fe200080006ff */
[----:B------:R-:W-:Y:S02]  /*4fa0*/  @!P1 IMAD R77, R0, R9, R77 ;  /* 0x00000009004d9224 */ /* 0x000fe400078e024d */
[----:B------:R-:W-:Y:S01]  /*4fb0*/  @!P1 IMAD R75, R2, R10, R75 ;  /* 0x0000000a024b9224 */ /* 0x000fe200078e024b */
[----:B------:R-:W-:Y:S08]  /*4fc0*/  BRA.U !UP0, `(.L_x_82) ;  /* 0x0000000108407547 */ /* 0x000ff0000b800000 */
[----:B------:R-:W1:Y:S01]  /*4fd0*/  LDCU.64 UR8, c[0x4][0x88] ;  /* 0x01001100ff0877ac */ /* 0x000e620008000a00 */
[----:B------:R-:W-:Y:S01]  /*4fe0*/  MOV R3, 0x0 ;  /* 0x0000000000037802 */ /* 0x000fe20000000f00 */
[----:B------:R-:W-:Y:S02]  /*4ff0*/  HFMA2 R12, -RZ, RZ, 0, 5.9604644775390625e-08 ;  /* 0x00000001ff0c7431 */ /* 0x000fe400000001ff */
[----:B------:R-:W-:Y:S02]  /*5000*/  IMAD.MOV.U32 R8, RZ, RZ, 0x70 ;  /* 0x00000070ff087424 */ /* 0x000fe400078e00ff */
[----:B------:R-:W-:Y:S01]  /*5010*/  IMAD.MOV.U32 R13, RZ, RZ, RZ ;  /* 0x000000ffff0d7224 */ /* 0x000fe200078e00ff */
[----:B------:R-:W2:Y:S01]  /*5020*/  LDCU.64 UR6, c[0x4][0x90] ;  /* 0x01001200ff0677ac */ /* 0x000ea20008000a00 */
[----:B------:R-:W3:Y:S01]  /*5030*/  LDC.64 R2, c[0x4][R3] ;  /* 0x0100000003027b82 */ /* 0x000ee20000000a00 */
[----:B------:R-:W4:Y:S01]  /*5040*/  LDCU.64 UR4, c[0x4][0x8] ;  /* 0x01000100ff0477ac */ /* 0x000f220008000a00 */
[----:B-1----:R-:W-:Y:S01]  /*5050*/  MOV R5, UR9 ;  /* 0x0000000900057c02 */ /* 0x002fe20008000f00 */
[----:B------:R-:W-:Y:S01]  /*5060*/  IMAD.U32 R4, RZ, RZ, UR8 ;  /* 0x00000008ff047e24 */ /* 0x000fe2000f8e00ff */
[----:B--2---:R-:W-:Y:S01]  /*5070*/  MOV R7, UR7 ;  /* 0x0000000700077c02 */ /* 0x004fe20008000f00 */
[----:B------:R-:W-:Y:S01]  /*5080*/  IMAD.U32 R6, RZ, RZ, UR6 ;  /* 0x00000006ff067e24 */ /* 0x000fe2000f8e00ff */
[----:B----4-:R-:W-:Y:S01]  /*5090*/  MOV R11, UR5 ;  /* 0x00000005000b7c02 */ /* 0x010fe20008000f00 */
[----:B------:R-:W-:Y:S02]  /*50a0*/  IMAD.U32 R10, RZ, RZ, UR4 ;  /* 0x00000004ff0a7e24 */ /* 0x000fe4000f8e00ff */
[----:B------:R-:W-:Y:S07]  /*50b0*/  LEPC R20, `(.L_x_82) ;  /* 0x000000001014794e */ /* 0x000fee0000000000 */
[----:B---3-5:R-:W-:Y:S05]  /*50c0*/  CALL.ABS.NOINC R2 ;  /* 0x0000000002007343 */ /* 0x028fea0003c00000 */
.L_x_82:
[----:B------:R-:W-:Y:S01]  /*50d0*/  LOP3.LUT P0, RZ, R188, 0x1b0, RZ, 0xc0, !PT ;  /* 0x000001b0bcff7812 */ /* 0x000fe2000780c0ff */
[----:B------:R-:W-:Y:S11]  /*50e0*/  BSSY.RECONVERGENT B6, `(.L_x_83) ;  /* 0x0000013000067945 */ /* 0x000ff60003800200 */
[----:B------:R-:W-:Y:S01]  /*50f0*/  @!UPT UIADD3 URZ, UPT, UPT, URZ, URZ, URZ ;  /* 0x000000fffffff290 */ /* 0x000fe2000fffe0ff */
[----:B------:R-:W-:Y:S05]  /*5100*/  @!P0 BRA `(.L_x_84) ;  /* 0x0000000000408947 */ /* 0x000fea0003800000 */
        /* <DEDUP_REMOVED lines=16> */
.L_x_84:
[----:B------:R-:W-:Y:S05]  /*5210*/  BSYNC.RECONVERGENT B6 ;  /* 0x0000000000067941 */ /* 0x000fea0003800200 */
.L_x_83:
[----:B------:R-:W-:Y:S01]  /*5220*/  ISETP.NE.U32.AND P4, PT, R166, RZ, PT ;  /* 0x000000ffa600720c */ /* 0x000fe20003f85070 */
[----:B------:R-:W-:Y:S01]  /*5230*/  UISETP.NE.AND UP2, UPT, UR50, URZ, UPT ;  /* 0x000000ff3200728c */ /* 0x000fe2000bf45270 */
[----:B------:R-:W-:Y:S01]  /*5240*/  ISETP.NE.U32.AND P2, PT, RZ, UR38, PT ;  /* 0x00000026ff007c0c */ /* 0x000fe2000bf45070 */
[----:B------:R-:W-:Y:S01]  /*5250*/  UISETP.NE.U32.AND UP1, UPT, UR44, URZ, UPT ;  /* 0x000000ff2c00728c */ /* 0x000fe2000bf25070 */
[----:B------:R-:W-:Y:S01]  /*5260*/  ISETP.NE.AND.EX P4, PT, R167, RZ, PT, P4 ;  /* 0x000000ffa700720c */ /* 0x000fe20003f85340 */
[----:B------:R-:W-:Y:S01]  /*5270*/  UPLOP3.LUT UP0, UPT, UPT, UPT, UPT, 0x40, 0x4 ;  /* 0x000000000004789c */ /* 0x000fe20003f0e870 */
[----:B------:R-:W-:Y:S01]  /*5280*/  ISETP.NE.AND.EX P2, PT, RZ, UR39, PT, P2 ;  /* 0x00000027ff007c0c */ /* 0x000fe2000bf45320 */
[----:B------:R-:W-:Y:S01]  /*5290*/  UISETP.NE.AND.EX UP1, UPT, UR45, URZ, UPT, UP1 ;  /* 0x000000ff2d00728c */ /* 0x000fe2000bf25310 */
[----:B------:R-:W-:Y:S04]  /*52a0*/  PLOP3.LUT P1, PT, PT, PT, UP2, 0x80, 0x8 ;  /* 0x000000000008781c */ /* 0x000fe80003f2f028 */
[----:B------:R-:W-:Y:S06]  /*52b0*/  @UP2 UPLOP3.LUT UP0, UPT, UPT, UPT, UP1, 0x80, 0x8 ;  /* 0x000000000008289c */ /* 0x000fec0003f0f010 */
[----:B------:R-:W-:Y:S01]  /*52c0*/  PLOP3.LUT P0, PT, PT, PT, UP0, 0x80, 0x8 ;  /* 0x000000000008781c */ /* 0x000fe20003f0f008 */
[----:B------:R-:W-:Y:S01]  /*52d0*/  @!UPT UIADD3 URZ, UPT, UPT, URZ, URZ, URZ ;  /* 0x000000fffffff290 */ /* 0x000fe2000fffe0ff */
[----:B------:R-:W-:Y:S11]  /*52e0*/  BRA.U !UP1, `(.L_x_85) ;  /* 0x0000000109387547 */ /* 0x000ff6000b800000 */
[----:B------:R-:W-:Y:S01]  /*52f0*/  UISETP.NE.U32.AND UP0, UPT, UR38, URZ, UPT ;  /* 0x000000ff2600728c */ /* 0x000fe2000bf05070 */
[----:B------:R-:W-:Y:S02]  /*5300*/  HFMA2 R0, -RZ, RZ, 0, 5.9604644775390625e-08 ;  /* 0x00000001ff007431 */ /* 0x000fe400000001ff */
[----:B------:R-:W-:Y:S01]  /*5310*/  IMAD.MOV.U32 R171, RZ, RZ, 0x1 ;  /* 0x00000001ffab7424 */ /* 0x000fe200078e00ff */
[----:B------:R-:W-:Y:S06]  /*5320*/  UISETP.NE.AND.EX UP0, UPT, UR39, URZ, UPT, UP0 ;  /* 0x000000ff2700728c */ /* 0x000fec000bf05300 */
[----:B------:R-:W-:Y:S05]  /*5330*/  PLOP3.LUT P3, PT, PT, PT, UP0, 0x80, 0x8 ;  /* 0x000000000008781c */ /* 0x000fea0003f6f008 */
[----:B------:R-:W1:Y:S01]  /*5340*/  @UP0 LDCU.64 UR6, c[0x0][0x888] ;  /* 0x00011100ff0607ac */ /* 0x000e620008000a00 */
[----:B------:R-:W-:Y:S07]  /*5350*/  @UP0 UIMAD UR4, UR36, UR44, URZ ;  /* 0x0000002c240402a4 */ /* 0x000fee000f8e02ff */
[----:B------:R-:W-:Y:S01]  /*5360*/  @!P3 PRMT R171, R0, 0x7610, R171 ;  /* 0x0000761000abb816 */ /* 0x000fe200000000ab */
[----:B-1----:R-:W-:Y:S03]  /*5370*/  @UP0 UIMAD.WIDE UR6, UR4, 0x4, UR6 ;  /* 0x00000004040608a5 */ /* 0x002fe6000f8e0206 */
[----:B------:R-:W1:Y:S03]  /*5380*/  @!UP0 LDCU UR4, c[0x0][0x880] ;  /* 0x00011000ff0487ac */ /* 0x000e660008000800 */
[----:B------:R-:W-:Y:S01]  /*5390*/  IMAD.U32 R2, RZ, RZ, UR6 ;  /* 0x00000006ff027e24 */ /* 0x000fe2000f8e00ff */
[----:B------:R-:W-:Y:S05]  /*53a0*/  MOV R3, UR7 ;  /* 0x0000000700037c02 */ /* 0x000fea0008000f00 */
[----:B-----5:R2:W5:Y:S02]  /*53b0*/  @P3 LDG.E R81, desc[UR46][R2.64] ;  /* 0x0000002e02513981 */ /* 0x020564000c1e1900 */
[----:B-12---:R-:W-:Y:S02]  /*53c0*/  @!P3 IMAD.U32 R81, RZ, RZ, UR4 ;  /* 0x00000004ff51be24 */ /* 0x006fe4000f8e00ff */
.L_x_85:
[----:B------:R-:W-:Y:S05]  /*53d0*/  @!P4 BRA `(.L_x_86) ;  /* 0x000000000020c947 */ /* 0x000fea0003800000 */
[----:B------:R-:W-:Y:S04]  /*53e0*/  ISETP.NE.U32.AND P3, PT, R164, RZ, PT ;  /* 0x000000ffa400720c */ /* 0x000fe80003f65070 */
[----:B------:R-:W-:Y:S11]  /*53f0*/  ISETP.NE.AND.EX P3, PT, R165, RZ, PT, P3 ;  /* 0x000000ffa500720c */ /* 0x000ff60003f65330 */
[----:B------:R-:W-:Y:S02]  /*5400*/  @!UPT UIADD3 URZ, UPT, UPT, URZ, URZ, URZ ;  /* 0x000000fffffff290 */ /* 0x000fe4000fffe0ff */
[----:B------:R-:W1:Y:S01]  /*5410*/  @P3 LDC.64 R2, c[0x0][0x8a8] ;  /* 0x00022a00ff023b82 */ /* 0x000e620000000a00 */
[----:B------:R-:W-:Y:S04]  /*5420*/  @P3 IMAD R0, R166, UR36, RZ ;  /* 0x00000024a6003c24 */ /* 0x000fe8000f8e02ff */
[----:B-1----:R-:W-:Y:S05]  /*5430*/  @P3 IMAD.WIDE R2, R0, 0x4, R2 ;  /* 0x0000000400023825 */ /* 0x002fea00078e0202 */
[----:B-----5:R1:W5:Y:S02]  /*5440*/  @P3 LDG.E R78, desc[UR46][R2.64] ;  /* 0x0000002e024e3981 */ /* 0x020364000c1e1900 */
[----:B-1----:R-:W2:Y:S02]  /*5450*/  @!P3 LDC R78, c[0x0][0x8a0] ;  /* 0x00022800ff4ebb82 */ /* 0x002ea40000000800 */
.L_x_86:
[----:B-----5:R-:W-:Y:S01]  /*5460*/  FSETP.NEU.AND P4, PT, R81, RZ, PT ;  /* 0x000000ff5100720b */ /* 0x020fe20003f8d000 */
[----:B------:R-:W-:Y:S01]  /*5470*/  BSSY B1, `(.L_x_87) ;  /* 0x0000047000017945 */ /* 0x000fe20003800000 */
[----:B------:R-:W-:Y:S01]  /*5480*/  SEL R5, RZ, 0xffffffff, P2 ;  /* 0xffffffffff057807 */ /* 0x000fe20001000000 */
[----:B------:R-:W-:Y:S01]  /*5490*/  IMAD.MOV.U32 R196, RZ, RZ, 0x1 ;  /* 0x00000001ffc47424 */ /* 0x000fe200078e00ff */
[----:B------:R-:W-:Y:S01]  /*54a0*/  LOP3.LUT P3, RZ, R171, 0xff, RZ, 0xc0, !PT ;  /* 0x000000ffabff7812 */ /* 0x000fe2000786c0ff */
[C---:B------:R-:W-:Y:S01]  /*54b0*/  IMAD R80, R76.reuse, 0x100, R79 ;  /* 0x000001004c507824 */ /* 0x040fe200078e024f */
[----:B------:R-:W-:Y:S02]  /*54c0*/  @P1 SEL R0, RZ, 0xffffffff, P4 ;  /* 0xffffffffff001807 */ /* 0x000fe40002000000 */
[----:B------:R-:W-:Y:S02]  /*54d0*/  CS2R R162, SRZ ;  /* 0x0000000000a27805 */ /* 0x000fe4000001ff00 */
[----:B------:R-:W-:Y:S02]  /*54e0*/  LEA R3, R181, UR49, 0x3 ;  /* 0x00000031b5037c11 */ /* 0x000fe4000f8e18ff */
[----:B------:R-:W-:Y:S02]  /*54f0*/  CS2R R160, SRZ ;  /* 0x0000000000a07805 */ /* 0x000fe4000001ff00 */
[----:B------:R-:W-:Y:S02]  /*5500*/  @P0 SEL R0, R5, R0, !P3 ;  /* 0x0000000005000207 */ /* 0x000fe40005800000 */
[----:B------:R-:W-:Y:S02]  /*5510*/  CS2R R158, SRZ ;  /* 0x00000000009e7805 */ /* 0x000fe4000001ff00 */
[----:B------:R-:W-:Y:S02]  /*5520*/  LEA R193, R76, UR49, 0x3 ;  /* 0x000000314cc17c11 */ /* 0x000fe4000f8e18ff */
[----:B------:R-:W-:Y:S02]  /*5530*/  CS2R R156, SRZ ;  /* 0x00000000009c7805 */ /* 0x000fe4000001ff00 */
[----:B------:R-:W-:Y:S02]  /*5540*/  @P1 LOP3.LUT R0, R0, 0x1, RZ, 0xc0, !PT ;  /* 0x0000000100001812 */ /* 0x000fe400078ec0ff */
[----:B------:R-:W-:Y:S02]  /*5550*/  CS2R R154, SRZ ;  /* 0x00000000009a7805 */ /* 0x000fe4000001ff00 */
[----:B------:R-:W-:Y:S02]  /*5560*/  SHF.L.U32 R2, R183, 0x1f, RZ ;  /* 0x0000001fb7027819 */ /* 0x000fe400000006ff */
[----:B------:R-:W-:Y:S02]  /*5570*/  CS2R R152, SRZ ;  /* 0x0000000000987805 */ /* 0x000fe4000001ff00 */
[----:B------:R-:W-:Y:S02]  /*5580*/  ISETP.NE.U32.OR P6, PT, R0, 0x1, !P1 ;  /* 0x000000010000780c */ /* 0x000fe40004fc5470 */
[----:B------:R-:W-:Y:S02]  /*5590*/  CS2R R150, SRZ ;  /* 0x0000000000967805 */ /* 0x000fe4000001ff00 */
[----:B------:R-:W-:Y:S02]  /*55a0*/  PLOP3.LUT P2, PT, PT, PT, UP1, 0x80, 0x8 ;  /* 0x000000000008781c */ /* 0x000fe40003f4f018 */
[----:B------:R-:W-:Y:S02]  /*55b0*/  CS2R R148, SRZ ;  /* 0x0000000000947805 */ /* 0x000fe4000001ff00 */
[----:B------:R-:W-:Y:S02]  /*55c0*/  SEL R0, RZ, 0xffffffff, P4 ;  /* 0xffffffffff007807 */ /* 0x000fe40002000000 */
[----:B------:R-:W-:Y:S03]  /*55d0*/  P2R R198, PR, RZ, 0x40 ;  /* 0x00000040ffc67803 */ /* 0x000fe60000000000 */
[----:B------:R-:W-:Y:S04]  /*55e0*/  @P6 SHF.L.U32 R4, R180, 0x1f, RZ ;  /* 0x0000001fb4046819 */ /* 0x000fe800000006ff */
[----:B------:R-:W-:Y:S01]  /*55f0*/  @P2 SEL R0, R5, R0, !P3 ;  /* 0x0000000005002207 */ /* 0x000fe20005800000 */
[----:B------:R-:W1:Y:S03]  /*5600*/  @P6 SYNCS.PHASECHK.TRANS64.TRYWAIT P1, [R3+URZ+0x30], R4 ;  /* 0x00003004030065a7 */ /* 0x000e6600080211ff */
[----:B------:R-:W-:Y:S04]  /*5610*/  LOP3.LUT R0, R0, 0x1, RZ, 0xc0, !PT ;  /* 0x0000000100007812 */ /* 0x000fe800078ec0ff */
[----:B------:R-:W-:Y:S04]  /*5620*/  ISETP.NE.U32.AND P5, PT, R0, 0x1, PT ;  /* 0x000000010000780c */ /* 0x000fe80003fa5070 */
[----:B------:R-:W-:Y:S01]  /*5630*/  P2R R197, PR, RZ, 0x20 ;  /* 0x00000020ffc57803 */ /* 0x000fe20000000000 */
[----:B------:R3:W4:Y:S01]  /*5640*/  SYNCS.PHASECHK.TRANS64.TRYWAIT P0, [R193+URZ+0xa0], R2 ;  /* 0x0000a002c10075a7 */ /* 0x00072200080011ff */
[----:B-1----:R-:W-:Y:S01]  /*5650*/  @P6 SEL R196, RZ, 0x1, !P1 ;  /* 0x00000001ffc46807 */ /* 0x002fe20004800000 */
[----:B---3--:R-:W-:Y:S06]  /*5660*/  @!P6 BRA `(.L_x_88) ;  /* 0x00000000009ce947 */ /* 0x008fec0003800000 */
[----:B------:R-:W-:Y:S01]  /*5670*/  @P5 IMAD R6, R181, 0x2000, R186 ;  /* 0x00002000b5065824 */ /* 0x000fe200078e02ba */
[----:B------:R-:W-:Y:S01]  /*5680*/  ISETP.NE.AND P1, PT, R196, RZ, PT ;  /* 0x000000ffc400720c */ /* 0x000fe20003f25270 */
[----:B------:R-:W-:Y:S01]  /*5690*/  BSSY B0, `(.L_x_89) ;  /* 0x0000010000007945 */ /* 0x000fe20003800000 */
[----:B------:R-:W-:Y:S01]  /*56a0*/  CS2R R150, SRZ ;  /* 0x0000000000967805 */ /* 0x000fe2000001ff00 */
[--C-:B------:R-:W-:Y:S01]  /*56b0*/  @P5 IMAD R7, R187, -0x10, R6.reuse ;  /* 0xfffffff0bb075824 */ /* 0x100fe200078e0206 */
[----:B------:R-:W-:Y:S01]  /*56c0*/  CS2R R148, SRZ ;  /* 0x0000000000947805 */ /* 0x000fe2000001ff00 */
[----:B------:R-:W-:Y:S01]  /*56d0*/  @P5 IMAD R5, R185, -0x10, R6 ;  /* 0xfffffff0b9055824 */ /* 0x000fe200078e0206 */
[----:B------:R-:W-:Y:S01]  /*56e0*/  CS2R R158, SRZ ;  /* 0x00000000009e7805 */ /* 0x000fe2000001ff00 */
[----:B------:R-:W-:Y:S01]  /*56f0*/  @P5 IMAD R4, R184, 0x10, R7 ;  /* 0x00000010b8045824 */ /* 0x000fe200078e0207 */
[----:B------:R-:W-:Y:S02]  /*5700*/  CS2R R156, SRZ ;  /* 0x00000000009c7805 */ /* 0x000fe4000001ff00 */
[----:B------:R-:W-:Y:S02]  /*5710*/  CS2R R154, SRZ ;  /* 0x00000000009a7805 */ /* 0x000fe4000001ff00 */
[----:B------:R-:W-:Y:S02]  /*5720*/  CS2R R152, SRZ ;  /* 0x0000000000987805 */ /* 0x000fe4000001ff00 */
[----:B------:R-:W-:Y:S02]  /*5730*/  CS2R R162, SRZ ;  /* 0x0000000000a27805 */ /* 0x000fe4000001ff00 */
[----:B------:R-:W-:Y:S01]  /*5740*/  CS2R R160, SRZ ;  /* 0x0000000000a07805 */ /* 0x000fe2000001ff00 */
[----:B------:R-:W-:Y:S06]  /*5750*/  @P1 BRA `(.L_x_90) ;  /* 0x00000000000c1947 */ /* 0x000fec0003800000 */
[----:B------:R-:W-:Y:S04]  /*5760*/  SHF.L.U32 R0, R180, 0x1f, RZ ;  /* 0x0000001fb4007819 */ /* 0x000fe800000006ff */
[----:B------:R-:W1:Y:S02]  /*5770*/  SYNCS.PHASECHK.TRANS64.TRYWAIT P1, [R3+URZ+0x30], R0 ;  /* 0x00003000030075a7 */ /* 0x000e6400080211ff */
[----:B-1----:R-:W-:Y:S05]  /*5780*/  @!P1 BRA `(.L_x_91) ;  /* 0x00000060001c9947 */ /* 0x002fea0003800000 */
.L_x_90:
[----:B------:R-:W-:Y:S05]  /*5790*/  BSYNC B0 ;  /* 0x0000000000007941 */ /* 0x000fea0003800000 */
.L_x_89:
[----:B------:R-:W-:Y:S01]  /*57a0*/  ISETP.NE.AND P1, PT, R197, RZ, PT ;  /* 0x000000ffc500720c */ /* 0x000fe20003f25270 */
[----:B-1----:R-:W-:Y:S02]  /*57b0*/  VIADD R3, R3, 0x50 ;  /* 0x0000005003037836 */ /* 0x002fe40000000000 */
[----:B------:R-:W-:Y:S02]  /*57c0*/  IMAD.U32 R0, RZ, RZ, UR37 ;  /* 0x00000025ff007e24 */ /* 0x000fe4000f8e00ff */
[----:B------:R-:W-:Y:S03]  /*57d0*/  VIADD R181, R181, 0x1 ;  /* 0x00000001b5b57836 */ /* 0x000fe60000000000 */
[----:B------:R-:W-:Y:S05]  /*57e0*/  PRMT R0, R0, 0x654, R3 ;  /* 0x0000065400007816 */ /* 0x000fea0000000003 */
[----:B------:R1:W3:Y:S04]  /*57f0*/  @P1 LDS.128 R148, [R6] ;  /* 0x0000000006941984 */ /* 0x0002e80000000c00 */
[----:B------:R1:W1:Y:S04]  /*5800*/  @P1 LDS.128 R156, [R5+0x20] ;  /* 0x00002000059c1984 */ /* 0x0002680000000c00 */
[----:B------:R1:W1:Y:S04]  /*5810*/  @P1 LDS.128 R152, [R7+0x10] ;  /* 0x0000100007981984 */ /* 0x0002680000000c00 */
[----:B------:R1:W1:Y:S01]  /*5820*/  @P1 LDS.128 R160, [R4+0x10] ;  /* 0x0000100004a01984 */ /* 0x0002620000000c00 */
[C---:B------:R-:W-:Y:S01]  /*5830*/  ISETP.NE.AND P1, PT, R181.reuse, 0x4, PT ;  /* 0x00000004b500780c */ /* 0x040fe20003f25270 */
[----:B------:R-:W-:Y:S01]  /*5840*/  @!PT LDS RZ, [RZ] ;  /* 0x00000000fffff984 */ /* 0x000fe20000000800 */
[----:B------:R-:W-:Y:S01]  /*5850*/  @!PT LDS RZ, [RZ] ;  /* 0x00000000fffff984 */ /* 0x000fe20000000800 */
[----:B------:R-:W-:Y:S01]  /*5860*/  @!PT LDS RZ, [RZ] ;  /* 0x00000000fffff984 */ /* 0x000fe20000000800 */
[----:B------:R-:W-:Y:S01]  /*5870*/  @!PT LDS RZ, [RZ] ;  /* 0x00000000fffff984 */ /* 0x000fe20000000800 */
[----:B------:R5:W-:Y:S06]  /*5880*/  MEMBAR.ALL.CTA ;  /* 0x0000000000007992 */ /* 0x000bec0000008000 */
[----:B-----5:R-:W5:Y:S01]  /*5890*/  FENCE.VIEW.ASYNC.S ;  /* 0x00000000000073c6 */ /* 0x020f620000000000 */
[----:B------:R-:W-:Y:S02]  /*58a0*/  SEL R3, RZ, 0x1, P1 ;  /* 0x00000001ff037807 */ /* 0x000fe40000800000 */
[----:B------:R-:W-:Y:S02]  /*58b0*/  SEL R181, R181, RZ, P1 ;  /* 0x000000ffb5b57207 */ /* 0x000fe40000800000 */
[----:B------:R-:W-:Y:S01]  /*58c0*/  LOP3.LUT R180, R180, R3, RZ, 0x3c, !PT ;  /* 0x00000003b4b47212 */ /* 0x000fe200078e3cff */
[----:B-----5:R1:W-:Y:S06]  /*58d0*/  SYNCS.ARRIVE.TRANS64.RED.A1T0 RZ, [R0+URZ], RZ ;  /* 0x000000ff00ff79a7 */ /* 0x0203ec00081004ff */
.L_x_88:
[----:B------:R-:W-:Y:S05]  /*58e0*/  BSYNC B1 ;  /* 0x0000000000017941 */ /* 0x000fea0003800000 */
.L_x_87:
[----:B-1----:R-:W-:Y:S04]  /*58f0*/  SHF.R.U32.HI R0, RZ, 0x15, R80 ;  /* 0x00000015ff007819 */ /* 0x002fe80000011650 */
[----:B------:R-:W-:Y:S01]  /*5900*/  LOP3.LUT P1, RZ, R0, 0x3, R173, 0x48, !PT ;  /* 0x0000000300ff7812 */ /* 0x000fe200078248ad */
[----:B------:R-:W-:Y:S01]  /*5910*/  @!UPT UIADD3 URZ, UPT, UPT, URZ, URZ, URZ ;  /* 0x000000fffffff290 */ /* 0x000fe2000fffe0ff */
[----:B----4-:R-:W-:Y:S11]  /*5920*/  @P0 BRA `(.L_x_92) ;  /* 0x0000000000080947 */ /* 0x010ff60003800000 */
[----:B------:R-:W1:Y:S02]  /*5930*/  SYNCS.PHASECHK.TRANS64.TRYWAIT P0, [R193+URZ+0xa0], R2 ;  /* 0x0000a002c10075a7 */ /* 0x000e6400080011ff */
[----:B-1----:R-:W-:Y:S05]  /*5940*/  @!P0 BRA `(.L_x_93) ;  /* 0x0000005c00c08947 */ /* 0x002fea0003800000 */
.L_x_92:
[----:B------:R-:W-:Y:S04]  /*5950*/  BSSY.RECONVERGENT B6, `(.L_x_94) ;  /* 0x0000012000067945 */ /* 0x000fe80003800200 */
[----:B------:R-:W-:Y:S05]  /*5960*/  @!P1 BRA `(.L_x_95) ;  /* 0x0000000000409947 */ /* 0x000fea0003800000 */
[----:B------:R-:W4:Y:S01]  /*5970*/  LDCU.64 UR8, c[0x4][0x78] ;  /* 0x01000f00ff0877ac */ /* 0x000f220008000a00 */
[----:B------:R-:W-:Y:S01]  /*5980*/  MOV R3, 0x0 ;  /* 0x0000000000037802 */ /* 0x000fe20000000f00 */
[----:B------:R-:W-:Y:S02]  /*5990*/  HFMA2 R12, -RZ, RZ, 0, 5.9604644775390625e-08 ;  /* 0x00000001ff0c7431 */ /* 0x000fe400000001ff */
[----:B------:R-:W-:Y:S02]  /*59a0*/  IMAD.MOV.U32 R8, RZ, RZ, 0x192 ;  /* 0x00000192ff087424 */ /* 0x000fe400078e00ff */
[----:B------:R-:W-:Y:S01]  /*59b0*/  IMAD.MOV.U32 R13, RZ, RZ, RZ ;  /* 0x000000ffff0d7224 */ /* 0x000fe200078e00ff */
[----:B------:R-:W5:Y:S01]  /*59c0*/  LDCU.64 UR6, c[0x4][0x80] ;  /* 0x01001000ff0677ac */ /* 0x000f620008000a00 */
[----:B-1----:R-:W1:Y:S01]  /*59d0*/  LDC.64 R2, c[0x4][R3] ;  /* 0x0100000003027b82 */ /* 0x002e620000000a00 */
[----:B------:R-:W2:Y:S01]  /*59e0*/  LDCU.64 UR4, c[0x4][0x18] ;  /* 0x01000300ff0477ac */ /* 0x000ea20008000a00 */
[----:B----4-:R-:W-:Y:S01]  /*59f0*/  MOV R5, UR9 ;  /* 0x0000000900057c02 */ /* 0x010fe20008000f00 */
[----:B------:R-:W-:Y:S01]  /*5a00*/  IMAD.U32 R4, RZ, RZ, UR8 ;  /* 0x00000008ff047e24 */ /* 0x000fe2000f8e00ff */
[----:B-----5:R-:W-:Y:S01]  /*5a10*/  MOV R7, UR7 ;  /* 0x0000000700077c02 */ /* 0x020fe20008000f00 */
[----:B------:R-:W-:Y:S01]  /*5a20*/  IMAD.U32 R6, RZ, RZ, UR6 ;  /* 0x00000006ff067e24 */ /* 0x000fe2000f8e00ff */
[----:B--2---:R-:W-:Y:S01]  /*5a30*/  MOV R11, UR5 ;  /* 0x00000005000b7c02 */ /* 0x004fe20008000f00 */
[----:B------:R-:W-:Y:S02]  /*5a40*/  IMAD.U32 R10, RZ, RZ, UR4 ;  /* 0x00000004ff0a7e24 */ /* 0x000fe4000f8e00ff */
[----:B------:R-:W-:Y:S07]  /*5a50*/  LEPC R20, `(.L_x_95) ;  /* 0x000000001014794e */ /* 0x000fee0000000000 */
[----:B-1-3--:R-:W-:Y:S05]  /*5a60*/  CALL.ABS.NOINC R2 ;  /* 0x0000000002007343 */ /* 0x00afea0003c00000 */
.L_x_95:
[----:B------:R-:W-:Y:S05]  /*5a70*/  BSYNC.RECONVERGENT B6 ;  /* 0x0000000000067941 */ /* 0x000fea0003800200 */
.L_x_94:
[-C--:B---3--:R-:W-:Y:S01]  /*5a80*/  F2FP.F16.E5M2.UNPACK_B R83, R148.reuse ;  /* 0x00000094ff53723e */ /* 0x088fe200020004ff */
[----:B------:R-:W-:Y:S05]  /*5a90*/  WARPSYNC.ALL ;  /* 0x0000000000007948 */ /* 0x000fea0003800000 */
[----:B------:R-:W-:Y:S01]  /*5aa0*/  R2UR UR4, R80 ;  /* 0x00000000500472ca */ /* 0x000fe200000e0000 */
[--C-:B------:R-:W-:Y:S01]  /*5ab0*/  HADD2.F32 R82, -RZ, R83.reuse.H0_H0 ;  /* 0x20000053ff527230 */ /* 0x100fe20000004100 */
[----:B------:R-:W-:Y:S01]  /*5ac0*/  F2FP.F16.E5M2.UNPACK_B R85, R148.H1 ;  /* 0x00000094ff55723e */ /* 0x000fe200030004ff */
[----:B------:R-:W-:Y:S01]  /*5ad0*/  HADD2.F32 R83, -RZ, R83.H1_H1 ;  /* 0x30000053ff537230 */ /* 0x000fe20000004100 */
[-C--:B------:R-:W-:Y:S01]  /*5ae0*/  F2FP.F16.E5M2.UNPACK_B R87, R149.reuse ;  /* 0x00000095ff57723e */ /* 0x080fe200020004ff */
[----:B------:R-:W-:Y:S01]  /*5af0*/  BSSY.RECONVERGENT B0, `(.L_x_96) ;  /* 0x000011d000007945 */ /* 0x000fe20003800200 */
[----:B------:R-:W-:Y:S01]  /*5b00*/  F2FP.F16.E5M2.UNPACK_B R89, R149.H1 ;  /* 0x00000095ff59723e */ /* 0x000fe200030004ff */
[----:B------:R-:W-:Y:S01]  /*5b10*/  HADD2.F32 R84, -RZ, R85.H0_H0 ;  /* 0x20000055ff547230 */ /* 0x000fe20000004100 */
[-C--:B------:R-:W-:Y:S01]  /*5b20*/  F2FP.F16.E5M2.UNPACK_B R91, R150.reuse ;  /* 0x00000096ff5b723e */ /* 0x080fe200020004ff */
[----:B------:R-:W-:Y:S01]  /*5b30*/  HADD2.F32 R88, -RZ, R87.H1_H1 ;  /* 0x30000057ff587230 */ /* 0x000fe20000004100 */
[----:B------:R-:W-:Y:S01]  /*5b40*/  F2FP.F16.E5M2.UNPACK_B R93, R150.H1 ;  /* 0x00000096ff5d723e */ /* 0x000fe200030004ff */
[----:B------:R-:W-:Y:S01]  /*5b50*/  HADD2.F32 R86, -RZ, R85.H1_H1 ;  /* 0x30000055ff567230 */ /* 0x000fe20000004100 */
[-C--:B------:R-:W-:Y:S01]  /*5b60*/  F2FP.F16.E5M2.UNPACK_B R95, R151.reuse ;  /* 0x00000097ff5f723e */ /* 0x080fe200020004ff */
[----:B------:R-:W2:Y:S01]  /*5b70*/  LDTM.x64 R4, tmem[UR4] ;  /* 0x00000004000479ee */ /* 0x000ea20008340000 */
[----:B------:R-:W-:Y:S01]  /*5b80*/  F2FP.F16.E5M2.UNPACK_B R97, R151.H1 ;  /* 0x00000097ff61723e */ /* 0x000fe200030004ff */
[----:B------:R-:W-:Y:S01]  /*5b90*/  HADD2.F32 R85, -RZ, R87.H0_H0 ;  /* 0x20000057ff557230 */ /* 0x000fe20000004100 */
[-C--:B------:R-:W-:Y:S01]  /*5ba0*/  F2FP.F16.E5M2.UNPACK_B R99, R152.reuse ;  /* 0x00000098ff63723e */ /* 0x080fe200020004ff */
[----:B------:R-:W-:Y:S01]  /*5bb0*/  HADD2.F32 R87, -RZ, R89.H0_H0 ;  /* 0x20000059ff577230 */ /* 0x000fe20000004100 */
[----:B------:R-:W-:Y:S01]  /*5bc0*/  F2FP.F16.E5M2.UNPACK_B R101, R152.H1 ;  /* 0x00000098ff65723e */ /* 0x000fe200030004ff */
[----:B------:R-:W-:Y:S01]  /*5bd0*/  HADD2.F32 R92, -RZ, R91.H1_H1 ;  /* 0x3000005bff5c7230 */ /* 0x000fe20000004100 */
[----:B------:R-:W-:Y:S01]  /*5be0*/  SHF.L.U32 R199, R176, 0x4, RZ ;  /* 0x00000004b0c77819 */ /* 0x000fe200000006ff */
[----:B------:R-:W-:Y:S01]  /*5bf0*/  HADD2.F32 R96, -RZ, R95.H1_H1 ;  /* 0x3000005fff607230 */ /* 0x000fe20000004100 */
[----:B------:R-:W-:Y:S01]  /*5c00*/  SHF.L.U32 R207, R175, 0x4, RZ ;  /* 0x00000004afcf7819 */ /* 0x000fe200000006ff */
[----:B------:R-:W-:Y:S01]  /*5c10*/  HADD2.F32 R100, -RZ, R99.H1_H1 ;  /* 0x30000063ff647230 */ /* 0x000fe20000004100 */
[----:B------:R-:W-:Y:S01]  /*5c20*/  IADD3 R192, PT, PT, R186, R199, RZ ;  /* 0x000000c7bac07210 */ /* 0x000fe20007ffe0ff */
[----:B------:R-:W-:Y:S01]  /*5c30*/  HADD2.F32 R90, -RZ, R89.H1_H1 ;  /* 0x30000059ff5a7230 */ /* 0x000fe20000004100 */
[----:B------:R-:W-:Y:S01]  /*5c40*/  SHF.L.U32 R205, R184, 0x4, RZ ;  /* 0x00000004b8cd7819 */ /* 0x000fe200000006ff */
[----:B------:R-:W-:Y:S01]  /*5c50*/  HADD2.F32 R89, -RZ, R91.H0_H0 ;  /* 0x2000005bff597230 */ /* 0x000fe20000004100 */
[-C--:B------:R-:W-:Y:S01]  /*5c60*/  F2FP.F16.E5M2.UNPACK_B R103, R153.reuse ;  /* 0x00000099ff67723e */ /* 0x080fe200020004ff */
[--C-:B------:R-:W-:Y:S01]  /*5c70*/  HADD2.F32 R91, -RZ, R93.reuse.H0_H0 ;  /* 0x2000005dff5b7230 */ /* 0x100fe20000004100 */
[----:B------:R-:W-:Y:S01]  /*5c80*/  IADD3 R194, PT, PT, R205, R192, RZ ;  /* 0x000000c0cdc27210 */ /* 0x000fe20007ffe0ff */
[----:B------:R-:W-:Y:S01]  /*5c90*/  HADD2.F32 R94, -RZ, R93.H1_H1 ;  /* 0x3000005dff5e7230 */ /* 0x000fe20000004100 */
[----:B------:R-:W-:Y:S01]  /*5ca0*/  F2FP.F16.E5M2.UNPACK_B R105, R153.H1 ;  /* 0x00000099ff69723e */ /* 0x000fe200030004ff */
[----:B------:R-:W-:Y:S01]  /*5cb0*/  HADD2.F32 R93, -RZ, R95.H0_H0 ;  /* 0x2000005fff5d7230 */ /* 0x000fe20000004100 */
[-C--:B------:R-:W-:Y:S01]  /*5cc0*/  F2FP.F16.E5M2.UNPACK_B R107, R154.reuse ;  /* 0x0000009aff6b723e */ /* 0x080fe200020004ff */
[----:B------:R-:W-:Y:S01]  /*5cd0*/  HADD2.F32 R104, -RZ, R103.H1_H1 ;  /* 0x30000067ff687230 */ /* 0x000fe20000004100 */
[----:B------:R-:W-:Y:S01]  /*5ce0*/  F2FP.F16.E5M2.UNPACK_B R109, R154.H1 ;  /* 0x0000009aff6d723e */ /* 0x000fe200030004ff */
[C---:B--2---:R-:W-:Y:S01]  /*5cf0*/  FMUL R0, R78.reuse, R4 ;  /* 0x000000044e007220 */ /* 0x044fe20000400000 */
[C---:B-1----:R-:W-:Y:S01]  /*5d00*/  FMUL R2, R78.reuse, R5 ;  /* 0x000000054e027220 */ /* 0x042fe20000400000 */
[C---:B------:R-:W-:Y:S01]  /*5d10*/  FMUL R4, R78.reuse, R8 ;  /* 0x000000084e047220 */ /* 0x040fe20000400000 */
[C---:B------:R-:W-:Y:S01]  /*5d20*/  FMUL R5, R78.reuse, R9 ;  /* 0x000000094e057220 */ /* 0x040fe20000400000 */
[C---:B------:R-:W-:Y:S01]  /*5d30*/  FFMA R0, R81.reuse, R82, R0 ;  /* 0x0000005251007223 */ /* 0x040fe20000000000 */
[C---:B------:R-:W-:Y:S01]  /*5d40*/  FFMA R2, R81.reuse, R83, R2 ;  /* 0x0000005351027223 */ /* 0x040fe20000000002 */
[C---:B------:R-:W-:Y:S01]  /*5d50*/  FMUL R8, R78.reuse, R12 ;  /* 0x0000000c4e087220 */ /* 0x040fe20000400000 */
[C---:B------:R-:W-:Y:S01]  /*5d60*/  FMUL R9, R78.reuse, R13 ;  /* 0x0000000d4e097220 */ /* 0x040fe20000400000 */
[C---:B------:R-:W-:Y:S01]  /*5d70*/  FMUL R12, R78.reuse, R16 ;  /* 0x000000104e0c7220 */ /* 0x040fe20000400000 */
[C---:B------:R-:W-:Y:S01]  /*5d80*/  FMUL R13, R78.reuse, R17 ;  /* 0x000000114e0d7220 */ /* 0x040fe20000400000 */
[C---:B------:R-:W-:Y:S01]  /*5d90*/  FMUL R16, R78.reuse, R20 ;  /* 0x000000144e107220 */ /* 0x040fe20000400000 */
[C---:B------:R-:W-:Y:S01]  /*5da0*/  FMUL R17, R78.reuse, R21 ;  /* 0x000000154e117220 */ /* 0x040fe20000400000 */
[C---:B------:R-:W-:Y:S01]  /*5db0*/  FMUL R20, R78.reuse, R24 ;  /* 0x000000184e147220 */ /* 0x040fe20000400000 */
[C---:B------:R-:W-:Y:S01]  /*5dc0*/  FMUL R21, R78.reuse, R25 ;  /* 0x000000194e157220 */ /* 0x040fe20000400000 */
[----:B------:R-:W-:Y:S02]  /*5dd0*/  HADD2.F32 R108, -RZ, R107.H1_H1 ;  /* 0x3000006bff6c7230 */ /* 0x000fe40000004100 */
[C---:B------:R-:W-:Y:S01]  /*5de0*/  FMUL R24, R78.reuse, R28 ;  /* 0x0000001c4e187220 */ /* 0x040fe20000400000 */
[C---:B------:R-:W-:Y:S01]  /*5df0*/  FMUL R25, R78.reuse, R29 ;  /* 0x0000001d4e197220 */ /* 0x040fe20000400000 */
[C---:B------:R-:W-:Y:S01]  /*5e00*/  FMUL R28, R78.reuse, R32 ;  /* 0x000000204e1c7220 */ /* 0x040fe20000400000 */
[C---:B------:R-:W-:Y:S01]  /*5e10*/  FMUL R29, R78.reuse, R33 ;  /* 0x000000214e1d7220 */ /* 0x040fe20000400000 */
[C---:B------:R-:W-:Y:S01]  /*5e20*/  FMUL R32, R78.reuse, R36 ;  /* 0x000000244e207220 */ /* 0x040fe20000400000 */
[----:B------:R-:W-:Y:S01]  /*5e30*/  F2FP.F16.E5M2.UNPACK_B R111, R155 ;  /* 0x0000009bff6f723e */ /* 0x000fe200020004ff */
[C---:B------:R-:W-:Y:S01]  /*5e40*/  FMUL R33, R78.reuse, R37 ;  /* 0x000000254e217220 */ /* 0x040fe20000400000 */
[C---:B------:R-:W-:Y:S01]  /*5e50*/  FMUL R36, R78.reuse, R40 ;  /* 0x000000284e247220 */ /* 0x040fe20000400000 */
[----:B------:R-:W-:Y:S01]  /*5e60*/  F2FP.F16.E5M2.UNPACK_B R113, R155.H1 ;  /* 0x0000009bff71723e */ /* 0x000fe200030004ff */
[C---:B------:R-:W-:Y:S01]  /*5e70*/  FMUL R37, R78.reuse, R41 ;  /* 0x000000294e257220 */ /* 0x040fe20000400000 */
[----:B------:R-:W-:Y:S02]  /*5e80*/  HADD2.F32 R112, -RZ, R111.H1_H1 ;  /* 0x3000006fff707230 */ /* 0x000fe40000004100 */
        /* <DEDUP_REMOVED lines=26> */
[C---:B------:R-:W-:Y:S01]  /*6030*/  FFMA R3, R81.reuse, R84, R3 ;  /* 0x0000005451037223 */ /* 0x040fe20000000003 */
[C---:B------:R-:W-:Y:S01]  /*6040*/  FFMA R7, R81.reuse, R86, R7 ;  /* 0x0000005651077223 */ /* 0x040fe20000000007 */
[----:B------:R-:W-:Y:S01]  /*6050*/  F2FP.F16.E5M2.UNPACK_B R131, R160 ;  /* 0x000000a0ff83723e */ /* 0x000fe200020004ff */
[C---:B------:R-:W-:Y:S01]  /*6060*/  FFMA R4, R81.reuse, R85, R4 ;  /* 0x0000005551047223 */ /* 0x040fe20000000004 */
[C---:B------:R-:W-:Y:S01]  /*6070*/  FFMA R5, R81.reuse, R88, R5 ;  /* 0x0000005851057223 */ /* 0x040fe20000000005 */
[----:B------:R-:W-:Y:S01]  /*6080*/  F2FP.F16.E5M2.UNPACK_B R133, R160.H1 ;  /* 0x000000a0ff85723e */ /* 0x000fe200030004ff */
[----:B------:R-:W-:Y:S01]  /*6090*/  FFMA R6, R81, R87, R6 ;  /* 0x0000005751067223 */ /* 0x000fe20000000006 */
[----:B------:R-:W-:Y:S01]  /*60a0*/  F2FP.SATFINITE.E5M2.F32.PACK_AB_MERGE_C R195, R7, R3, RZ ;  /* 0x0000000307c3723e */ /* 0x000fe200048060ff */
[----:B------:R-:W-:Y:S02]  /*60b0*/  HADD2.F32 R128, -RZ, R127.H1_H1 ;  /* 0x3000007fff807230 */ /* 0x000fe40000004100 */
[----:B------:R-:W-:Y:S01]  /*60c0*/  FMUL R11, R78, R11 ;  /* 0x0000000b4e0b7220 */ /* 0x000fe20000400000 */
[----:B------:R-:W-:Y:S01]  /*60d0*/  HADD2.F32 R132, -RZ, R131.H1_H1 ;  /* 0x30000083ff847230 */ /* 0x000fe20000004100 */
[----:B------:R-:W-:Y:S01]  /*60e0*/  F2FP.SATFINITE.E5M2.F32.PACK_AB_MERGE_C R200, R2, R0, R195 ;  /* 0x0000000002c8723e */ /* 0x000fe200048060c3 */
[----:B------:R-:W-:Y:S01]  /*60f0*/  FMUL R10, R78, R14 ;  /* 0x0000000e4e0a7220 */ /* 0x000fe20000400000 */
[----:B------:R-:W-:Y:S01]  /*6100*/  IADD3 R195, PT, PT, R186, R207, RZ ;  /* 0x000000cfbac37210 */ /* 0x000fe20007ffe0ff */
[C---:B------:R-:W-:Y:S01]  /*6110*/  FFMA R11, R81.reuse, R90, R11 ;  /* 0x0000005a510b7223 */ /* 0x040fe2000000000b */
[C---:B------:R-:W-:Y:S01]  /*6120*/  FFMA R8, R81.reuse, R89, R8 ;  /* 0x0000005951087223 */ /* 0x040fe20000000008 */
[C---:B------:R-:W-:Y:S01]  /*6130*/  FFMA R9, R81.reuse, R92, R9 ;  /* 0x0000005c51097223 */ /* 0x040fe20000000009 */
[--C-:B------:R-:W-:Y:S02]  /*6140*/  HADD2.F32 R95, -RZ, R97.reuse.H0_H0 ;  /* 0x20000061ff5f7230 */ /* 0x100fe40000004100 */
[----:B------:R-:W-:Y:S01]  /*6150*/  FFMA R10, R81, R91, R10 ;  /* 0x0000005b510a7223 */ /* 0x000fe2000000000a */
[----:B------:R-:W-:Y:S01]  /*6160*/  F2FP.SATFINITE.E5M2.F32.PACK_AB_MERGE_C R201, R11, R6, RZ ;  /* 0x000000060bc9723e */ /* 0x000fe200048060ff */
[C---:B------:R-:W-:Y:S01]  /*6170*/  FMUL R15, R78.reuse, R15 ;  /* 0x0000000f4e0f7220 */ /* 0x040fe20000400000 */
[----:B------:R-:W-:Y:S02]  /*6180*/  HADD2.F32 R98, -RZ, R97.H1_H1 ;  /* 0x30000061ff627230 */ /* 0x000fe40000004100 */
[C---:B------:R-:W-:Y:S01]  /*6190*/  FMUL R14, R78.reuse, R18 ;  /* 0x000000124e0e7220 */ /* 0x040fe20000400000 */
[----:B------:R-:W-:Y:S01]  /*61a0*/  F2FP.SATFINITE.E5M2.F32.PACK_AB_MERGE_C R201, R5, R4, R201 ;  /* 0x0000000405c9723e */ /* 0x000fe200048060c9 */
[----:B------:R-:W-:Y:S02]  /*61b0*/  HADD2.F32 R97, -RZ, R99.H0_H0 ;  /* 0x20000063ff617230 */ /* 0x000fe40000004100 */
[C---:B------:R-:W-:Y:S01]  /*61c0*/  FFMA R15, R81.reuse, R94, R15 ;  /* 0x0000005e510f7223 */ /* 0x040fe2000000000f */
[C---:B------:R-:W-:Y:S01]  /*61d0*/  FFMA R12, R81.reuse, R93, R12 ;  /* 0x0000005d510c7223 */ /* 0x040fe2000000000c */
[----:B------:R-:W-:Y:S01]  /*61e0*/  FFMA R13, R81, R96, R13 ;  /* 0x00000060510d7223 */ /* 0x000fe2000000000d */
[----:B------:R-:W-:Y:S01]  /*61f0*/  F2FP.F16.E5M2.UNPACK_B R135, R161 ;  /* 0x000000a1ff87723e */ /* 0x000fe200020004ff */
[--C-:B------:R-:W-:Y:S01]  /*6200*/  HADD2.F32 R99, -RZ, R101.reuse.H0_H0 ;  /* 0x20000065ff637230 */ /* 0x100fe20000004100 */
[----:B------:R-:W-:Y:S01]  /*6210*/  F2FP.SATFINITE.E5M2.F32.PACK_AB_MERGE_C R202, R15, R10, RZ ;  /* 0x0000000a0fca723e */ /* 0x000fe200048060ff */
[----:B------:R-:W-:Y:S01]  /*6220*/  FFMA R14, R81, R95, R14 ;  /* 0x0000005f510e7223 */ /* 0x000fe2000000000e */
[C---:B------:R-:W-:Y:S01]  /*6230*/  FMUL R19, R78.reuse, R19 ;  /* 0x000000134e137220 */ /* 0x040fe20000400000 */
[----:B------:R-:W-:Y:S01]  /*6240*/  HADD2.F32 R102, -RZ, R101.H1_H1 ;  /* 0x30000065ff667230 */ /* 0x000fe20000004100 */
[----:B------:R-:W-:Y:S01]  /*6250*/  F2FP.SATFINITE.E5M2.F32.PACK_AB_MERGE_C R202, R9, R8, R202 ;  /* 0x0000000809ca723e */ /* 0x000fe200048060ca */
[----:B------:R-:W-:Y:S02]  /*6260*/  HADD2.F32 R101, -RZ, R103.H0_H0 ;  /* 0x20000067ff657230 */ /* 0x000fe40000004100 */
[C---:B------:R-:W-:Y:S01]  /*6270*/  FFMA R19, R81.reuse, R98, R19 ;  /* 0x0000006251137223 */ /* 0x040fe20000000013 */
[C---:B------:R-:W-:Y:S01]  /*6280*/  FFMA R16, R81.reuse, R97, R16 ;  /* 0x0000006151107223 */ /* 0x040fe20000000010 */
[----:B------:R-:W-:Y:S01]  /*6290*/  FFMA R17, R81, R100, R17 ;  /* 0x0000006451117223 */ /* 0x000fe20000000011 */
[----:B------:R-:W-:Y:S02]  /*62a0*/  HADD2.F32 R136, -RZ, R135.H1_H1 ;  /* 0x30000087ff887230 */ /* 0x000fe40000004100 */
[C---:B------:R-:W-:Y:S01]  /*62b0*/  FMUL R18, R78.reuse, R22 ;  /* 0x000000164e127220 */ /* 0x040fe20000400000 */
[----:B------:R-:W-:Y:S01]  /*62c0*/  F2FP.F16.E5M2.UNPACK_B R137, R161.H1 ;  /* 0x000000a1ff89723e */ /* 0x000fe200030004ff */
[C---:B------:R-:W-:Y:S01]  /*62d0*/  FMUL R23, R78.reuse, R23 ;  /* 0x000000174e177220 */ /* 0x040fe20000400000 */
[--C-:B------:R-:W-:Y:S01]  /*62e0*/  HADD2.F32 R103, -RZ, R105.reuse.H0_H0 ;  /* 0x20000069ff677230 */ /* 0x100fe20000004100 */
[----:B------:R-:W-:Y:S01]  /*62f0*/  F2FP.SATFINITE.E5M2.F32.PACK_AB_MERGE_C R203, R19, R14, RZ ;  /* 0x0000000e13cb723e */ /* 0x000fe200048060ff */
[C---:B------:R-:W-:Y:S01]  /*6300*/  FFMA R18, R81.reuse, R99, R18 ;  /* 0x0000006351127223 */ /* 0x040fe20000000012 */
[C---:B------:R-:W-:Y:S01]  /*6310*/  FFMA R23, R81.reuse, R102, R23 ;  /* 0x0000006651177223 */ /* 0x040fe20000000017 */
[----:B------:R-:W-:Y:S01]  /*6320*/  FFMA R20, R81, R101, R20 ;  /* 0x0000006551147223 */ /* 0x000fe20000000014 */
[----:B------:R-:W-:Y:S01]  /*6330*/  F2FP.F16.E5M2.UNPACK_B R139, R162 ;  /* 0x000000a2ff8b723e */ /* 0x000fe200020004ff */
[----:B------:R-:W-:Y:S01]  /*6340*/  HADD2.F32 R106, -RZ, R105.H1_H1 ;  /* 0x30000069ff6a7230 */ /* 0x000fe20000004100 */
[----:B------:R-:W-:Y:S01]  /*6350*/  F2FP.SATFINITE.E5M2.F32.PACK_AB_MERGE_C R203, R13, R12, R203 ;  /* 0x0000000c0dcb723e */ /* 0x000fe200048060cb */
[----:B------:R-:W-:Y:S01]  /*6360*/  FFMA R21, R81, R104, R21 ;  /* 0x0000006851157223 */ /* 0x000fe20000000015 */
[----:B------:R-:W-:Y:S01]  /*6370*/  F2FP.SATFINITE.E5M2.F32.PACK_AB_MERGE_C R208, R23, R18, RZ ;  /* 0x0000001217d0723e */ /* 0x000fe200048060ff */
[----:B------:R-:W-:Y:S02]  /*6380*/  HADD2.F32 R105, -RZ, R107.H0_H0 ;  /* 0x2000006bff697230 */ /* 0x000fe40000004100 */
[C---:B------:R-:W-:Y:S01]  /*6390*/  FMUL R22, R78.reuse, R26 ;  /* 0x0000001a4e167220 */ /* 0x040fe20000400000 */
[----:B------:R1:W-:Y:S01]  /*63a0*/  STS.128 [R172+UR49+0x8200], R200 ;  /* 0x008200c8ac007988 */ /* 0x0003e20008000c31 */
[----:B------:R-:W-:Y:S01]  /*63b0*/  F2FP.SATFINITE.E5M2.F32.PACK_AB_MERGE_C R208, R17, R16, R208 ;  /* 0x0000001011d0723e */ /* 0x000fe200048060d0 */
[----:B------:R-:W-:Y:S02]  /*63c0*/  HADD2.F32 R140, -RZ, R139.H1_H1 ;  /* 0x3000008bff8c7230 */ /* 0x000fe40000004100 */
[C---:B------:R-:W-:Y:S01]  /*63d0*/  FFMA R22, R81.reuse, R103, R22 ;  /* 0x0000006751167223 */ /* 0x040fe20000000016 */
[C---:B------:R-:W-:Y:S01]  /*63e0*/  FMUL R27, R78.reuse, R27 ;  /* 0x0000001b4e1b7220 */ /* 0x040fe20000400000 */
[--C-:B------:R-:W-:Y:S02]  /*63f0*/  HADD2.F32 R107, -RZ, R109.reuse.H0_H0 ;  /* 0x2000006dff6b7230 */ /* 0x100fe40000004100 */
[C---:B------:R-:W-:Y:S01]  /*6400*/  FMUL R26, R78.reuse, R30 ;  /* 0x0000001e4e1a7220 */ /* 0x040fe20000400000 */
[----:B------:R-:W-:Y:S02]  /*6410*/  HADD2.F32 R110, -RZ, R109.H1_H1 ;  /* 0x3000006dff6e7230 */ /* 0x000fe40000004100 */
[C---:B------:R-:W-:Y:S01]  /*6420*/  FFMA R27, R81.reuse, R106, R27 ;  /* 0x0000006a511b7223 */ /* 0x040fe2000000001b */
[C---:B------:R-:W-:Y:S01]  /*6430*/  FFMA R24, R81.reuse, R105, R24 ;  /* 0x0000006951187223 */ /* 0x040fe20000000018 */
[----:B------:R-:W-:Y:S01]  /*6440*/  FFMA R25, R81, R108, R25 ;  /* 0x0000006c51197223 */ /* 0x000fe20000000019 */
[----:B------:R-:W-:Y:S01]  /*6450*/  F2FP.F16.E5M2.UNPACK_B R141, R162.H1 ;  /* 0x000000a2ff8d723e */ /* 0x000fe200030004ff */
[----:B------:R-:W-:Y:S01]  /*6460*/  HADD2.F32 R109, -RZ, R111.H0_H0 ;  /* 0x2000006fff6d7230 */ /* 0x000fe20000004100 */
[----:B------:R-:W-:Y:S01]  /*6470*/  F2FP.SATFINITE.E5M2.F32.PACK_AB_MERGE_C R209, R27, R22, RZ ;  /* 0x000000161bd1723e */ /* 0x000fe200048060ff */
[----:B------:R-:W-:Y:S01]  /*6480*/  FFMA R26, R81, R107, R26 ;  /* 0x0000006b511a7223 */ /* 0x000fe2000000001a */
[C---:B------:R-:W-:Y:S01]  /*6490*/  FMUL R31, R78.reuse, R31 ;  /* 0x0000001f4e1f7220 */ /* 0x040fe20000400000 */
[--C-:B------:R-:W-:Y:S01]  /*64a0*/  HADD2.F32 R111, -RZ, R113.reuse.H0_H0 ;  /* 0x20000071ff6f7230 */ /* 0x100fe20000004100 */
[----:B------:R-:W-:Y:S01]  /*64b0*/  F2FP.SATFINITE.E5M2.F32.PACK_AB_MERGE_C R209, R21, R20, R209 ;  /* 0x0000001415d1723e */ /* 0x000fe200048060d1 */
[----:B------:R-:W-:Y:S02]  /*64c0*/  HADD2.F32 R114, -RZ, R113.H1_H1 ;  /* 0x30000071ff727230 */ /* 0x000fe40000004100 */
[C---:B------:R-:W-:Y:S01]  /*64d0*/  FFMA R31, R81.reuse, R110, R31 ;  /* 0x0000006e511f7223 */ /* 0x040fe2000000001f */
[C---:B------:R-:W-:Y:S01]  /*64e0*/  FFMA R28, R81.reuse, R109, R28 ;  /* 0x0000006d511c7223 */ /* 0x040fe2000000001c */
[----:B------:R-:W-:Y:S01]  /*64f0*/  FFMA R29, R81, R112, R29 ;  /* 0x00000070511d7223 */ /* 0x000fe2000000001d */
[----:B------:R-:W-:Y:S02]  /*6500*/  HADD2.F32 R113, -RZ, R115.H0_H0 ;  /* 0x20000073ff717230 */ /* 0x000fe40000004100 */
[C---:B------:R-:W-:Y:S01]  /*6510*/  FMUL R30, R78.reuse, R34 ;  /* 0x000000224e1e7220 */ /* 0x040fe20000400000 */
[----:B------:R-:W-:Y:S01]  /*6520*/  F2FP.F16.E5M2.UNPACK_B R143, R163 ;  /* 0x000000a3ff8f723e */ /* 0x000fe200020004ff */
[C---:B------:R-:W-:Y:S01]  /*6530*/  FMUL R35, R78.reuse, R35 ;  /* 0x000000234e237220 */ /* 0x040fe20000400000 */
[----:B------:R-:W-:Y:S01]  /*6540*/  HADD2.F32 R115, -RZ, R117.H0_H0 ;  /* 0x20000075ff737230 */ /* 0x000fe20000004100 */
[----:B------:R-:W-:Y:S01]  /*6550*/  F2FP.SATFINITE.E5M2.F32.PACK_AB_MERGE_C R210, R31, R26, RZ ;  /* 0x0000001a1fd2723e */ /* 0x000fe200048060ff */
[C---:B------:R-:W-:Y:S01]  /*6560*/  FFMA R30, R81.reuse, R111, R30 ;  /* 0x0000006f511e7223 */ /* 0x040fe2000000001e */
[C---:B------:R-:W-:Y:S01]  /*6570*/  FFMA R35, R81.reuse, R114, R35 ;  /* 0x0000007251237223 */ /* 0x040fe20000000023 */
[C---:B------:R-:W-:Y:S01]  /*6580*/  FFMA R32, R81.reuse, R113, R32 ;  /* 0x0000007151207223 */ /* 0x040fe20000000020 */
[----:B------:R-:W-:Y:S01]  /*6590*/  F2FP.F16.E5M2.UNPACK_B R145, R163.H1 ;  /* 0x000000a3ff91723e */ /* 0x000fe200030004ff */
[----:B------:R-:W-:Y:S01]  /*65a0*/  FFMA R33, R81, R116, R33 ;  /* 0x0000007451217223 */ /* 0x000fe20000000021 */
[----:B------:R-:W-:Y:S01]  /*65b0*/  F2FP.SATFINITE.E5M2.F32.PACK_AB_MERGE_C R210, R25, R24, R210 ;  /* 0x0000001819d2723e */ /* 0x000fe200048060d2 */
[----:B------:R-:W-:Y:S01]  /*65c0*/  HADD2.F32 R144, -RZ, R143.H1_H1 ;  /* 0x3000008fff907230 */ /* 0x000fe20000004100 */
[----:B------:R-:W-:Y:S01]  /*65d0*/  F2FP.SATFINITE.E5M2.F32.PACK_AB_MERGE_C R211, R35, R30, RZ ;  /* 0x0000001e23d3723e */ /* 0x000fe200048060ff */
[----:B------:R-:W-:Y:S02]  /*65e0*/  HADD2.F32 R118, -RZ, R117.H1_H1 ;  /* 0x30000075ff767230 */ /* 0x000fe40000004100 */
[C---:B------:R-:W-:Y:S01]  /*65f0*/  FMUL R34, R78.reuse, R38 ;  /* 0x000000264e227220 */ /* 0x040fe20000400000 */
[----:B------:R-:W-:Y:S01]  /*6600*/  HADD2.F32 R117, -RZ, R119.H0_H0 ;  /* 0x20000077ff757230 */ /* 0x000fe20000004100 */
[----:B------:R-:W-:Y:S01]  /*6610*/  F2FP.SATFINITE.E5M2.F32.PACK_AB_MERGE_C R211, R29, R28, R211 ;  /* 0x0000001c1dd3723e */ /* 0x000fe200048060d3 */
[C---:B------:R-:W-:Y:S01]  /*6620*/  FMUL R39, R78.reuse, R39 ;  /* 0x000000274e277220 */ /* 0x040fe20000400000 */
[--C-:B------:R-:W-:Y:S02]  /*6630*/  HADD2.F32 R119, -RZ, R121.reuse.H0_H0 ;  /* 0x20000079ff777230 */ /* 0x100fe40000004100 */
[C---:B------:R-:W-:Y:S01]  /*6640*/  FFMA R34, R81.reuse, R115, R34 ;  /* 0x0000007351227223 */ /* 0x040fe20000000022 */
[----:B------:R-:W-:Y:S01]  /*6650*/  HADD2.F32 R122, -RZ, R121.H1_H1 ;  /* 0x30000079ff7a7230 */ /* 0x000fe20000004100 */
[----:B------:R1:W-:Y:S01]  /*6660*/  STS.128 [R192+0x8010], R208 ;  /* 0x008010d0c0007388 */ /* 0x0003e20000000c00 */
[----:B------:R-:W-:Y:S02]  /*6670*/  HADD2.F32 R121, -RZ, R123.H0_H0 ;  /* 0x2000007bff797230 */ /* 0x000fe40000004100 */
[C---:B------:R-:W-:Y:S01]  /*6680*/  FFMA R39, R81.reuse, R118, R39 ;  /* 0x0000007651277223 */ /* 0x040fe20000000027 */
[C---:B------:R-:W-:Y:S01]  /*6690*/  FFMA R36, R81.reuse, R117, R36 ;  /* 0x0000007551247223 */ /* 0x040fe20000000024 */
[----:B------:R-:W-:Y:S01]  /*66a0*/  FFMA R37, R81, R120, R37 ;  /* 0x0000007851257223 */ /* 0x000fe20000000025 */
[C---:B------:R-:W-:Y:S01]  /*66b0*/  FMUL R38, R78.reuse, R42 ;  /* 0x0000002a4e267220 */ /* 0x040fe20000400000 */
[----:B------:R-:W-:Y:S01]  /*66c0*/  ISETP.NE.AND P0, PT, R189, RZ, PT ;  /* 0x000000ffbd00720c */ /* 0x000fe20003f05270 */
[C---:B------:R-:W-:Y:S01]  /*66d0*/  FMUL R43, R78.reuse, R43 ;  /* 0x0000002b4e2b7220 */ /* 0x040fe20000400000 */
[--C-:B------:R-:W-:Y:S01]  /*66e0*/  HADD2.F32 R123, -RZ, R125.reuse.H0_H0 ;  /* 0x2000007dff7b7230 */ /* 0x100fe20000004100 */
[----:B------:R-:W-:Y:S01]  /*66f0*/  F2FP.SATFINITE.E5M2.F32.PACK_AB_MERGE_C R212, R39, R34, RZ ;  /* 0x0000002227d4723e */ /* 0x000fe200048060ff */
[C---:B------:R-:W-:Y:S01]  /*6700*/  FFMA R38, R81.reuse, R119, R38 ;  /* 0x0000007751267223 */ /* 0x040fe20000000026 */
[C---:B------:R-:W-:Y:S01]  /*6710*/  FFMA R43, R81.reuse, R122, R43 ;  /* 0x0000007a512b7223 */ /* 0x040fe2000000002b */
[----:B------:R-:W-:Y:S01]  /*6720*/  FFMA R40, R81, R121, R40 ;  /* 0x0000007951287223 */ /* 0x000fe20000000028 */
[----:B------:R-:W-:Y:S01]  /*6730*/  F2FP.SATFINITE.E5M2.F32.PACK_AB_MERGE_C R212, R33, R32, R212 ;  /* 0x0000002021d4723e */ /* 0x000fe200048060d4 */
[----:B------:R-:W-:Y:S01]  /*6740*/  FFMA R41, R81, R124, R41 ;  /* 0x0000007c51297223 */ /* 0x000fe20000000029 */
[----:B------:R-:W-:Y:S01]  /*6750*/  HADD2.F32 R126, -RZ, R125.H1_H1 ;  /* 0x3000007dff7e7230 */ /* 0x000fe20000004100 */
[----:B------:R-:W-:Y:S01]  /*6760*/  F2FP.SATFINITE.E5M2.F32.PACK_AB_MERGE_C R213, R43, R38, RZ ;  /* 0x000000262bd5723e */ /* 0x000fe200048060ff */
[----:B------:R-:W-:Y:S02]  /*6770*/  HADD2.F32 R125, -RZ, R127.H0_H0 ;  /* 0x2000007fff7d7230 */ /* 0x000fe40000004100 */
[C---:B------:R-:W-:Y:S01]  /*6780*/  FMUL R42, R78.reuse, R46 ;  /* 0x0000002e4e2a7220 */ /* 0x040fe20000400000 */
[----:B------:R-:W-:Y:S01]  /*6790*/  FMUL R47, R78, R47 ;  /* 0x0000002f4e2f7220 */ /* 0x000fe20000400000 */
[--C-:B------:R-:W-:Y:S01]  /*67a0*/  HADD2.F32 R127, -RZ, R129.reuse.H0_H0 ;  /* 0x20000081ff7f7230 */ /* 0x100fe20000004100 */
[----:B------:R-:W-:Y:S01]  /*67b0*/  F2FP.SATFINITE.E5M2.F32.PACK_AB_MERGE_C R213, R37, R36, R213 ;  /* 0x0000002425d5723e */ /* 0x000fe200048060d5 */
[C---:B------:R-:W-:Y:S01]  /*67c0*/  FFMA R42, R81.reuse, R123, R42 ;  /* 0x0000007b512a7223 */ /* 0x040fe2000000002a */
[C---:B------:R-:W-:Y:S01]  /*67d0*/  FFMA R47, R81.reuse, R126, R47 ;  /* 0x0000007e512f7223 */ /* 0x040fe2000000002f */
[C---:B------:R-:W-:Y:S01]  /*67e0*/  FFMA R44, R81.reuse, R125, R44 ;  /* 0x0000007d512c7223 */ /* 0x040fe2000000002c */
[----:B------:R-:W-:Y:S01]  /*67f0*/  ISETP.NE.AND P6, PT, R198, RZ, PT ;  /* 0x000000ffc600720c */ /* 0x000fe20003fc5270 */
[----:B------:R-:W-:Y:S01]  /*6800*/  FFMA R45, R81, R128, R45 ;  /* 0x00000080512d7223 */ /* 0x000fe2000000002d */
[----:B------:R-:W-:Y:S01]  /*6810*/  HADD2.F32 R130, -RZ, R129.H1_H1 ;  /* 0x30000081ff827230 */ /* 0x000fe20000004100 */
[----:B------:R-:W-:Y:S01]  /*6820*/  F2FP.SATFINITE.E5M2.F32.PACK_AB_MERGE_C R214, R47, R42, RZ ;  /* 0x0000002a2fd6723e */ /* 0x000fe200048060ff */
[----:B------:R-:W-:Y:S02]  /*6830*/  HADD2.F32 R129, -RZ, R131.H0_H0 ;  /* 0x20000083ff817230 */ /* 0x000fe40000004100 */
[C---:B------:R-:W-:Y:S01]  /*6840*/  FMUL R46, R78.reuse, R50 ;  /* 0x000000324e2e7220 */ /* 0x040fe20000400000 */
[C---:B------:R-:W-:Y:S01]  /*6850*/  FMUL R51, R78.reuse, R51 ;  /* 0x000000334e337220 */ /* 0x040fe20000400000 */
[--C-:B------:R-:W-:Y:S02]  /*6860*/  HADD2.F32 R131, -RZ, R133.reuse.H0_H0 ;  /* 0x20000085ff837230 */ /* 0x100fe40000004100 */
[C---:B------:R-:W-:Y:S01]  /*6870*/  FMUL R50, R78.reuse, R54 ;  /* 0x000000364e327220 */ /* 0x040fe20000400000 */
[C---:B------:R-:W-:Y:S01]  /*6880*/  FFMA R46, R81.reuse, R127, R46 ;  /* 0x0000007f512e7223 */ /* 0x040fe2000000002e */
[----:B------:R-:W-:Y:S02]  /*6890*/  HADD2.F32 R134, -RZ, R133.H1_H1 ;  /* 0x30000085ff867230 */ /* 0x000fe40000004100 */
[C---:B------:R-:W-:Y:S01]  /*68a0*/  FFMA R51, R81.reuse, R130, R51 ;  /* 0x0000008251337223 */ /* 0x040fe20000000033 */
[----:B------:R-:W-:Y:S02]  /*68b0*/  HADD2.F32 R133, -RZ, R135.H0_H0 ;  /* 0x20000087ff857230 */ /* 0x000fe40000004100 */
[C---:B------:R-:W-:Y:S01]  /*68c0*/  FMUL R55, R78.reuse, R55 ;  /* 0x000000374e377220 */ /* 0x040fe20000400000 */
[C---:B------:R-:W-:Y:S01]  /*68d0*/  FFMA R48, R81.reuse, R129, R48 ;  /* 0x0000008151307223 */ /* 0x040fe20000000030 */
[C---:B------:R-:W-:Y:S01]  /*68e0*/  FFMA R49, R81.reuse, R132, R49 ;  /* 0x0000008451317223 */ /* 0x040fe20000000031 */
[--C-:B------:R-:W-:Y:S02]  /*68f0*/  HADD2.F32 R135, -RZ, R137.reuse.H0_H0 ;  /* 0x20000089ff877230 */ /* 0x100fe40000004100 */
[C---:B------:R-:W-:Y:S01]  /*6900*/  FFMA R50, R81.reuse, R131, R50 ;  /* 0x0000008351327223 */ /* 0x040fe20000000032 */
[----:B------:R-:W-:Y:S02]  /*6910*/  HADD2.F32 R138, -RZ, R137.H1_H1 ;  /* 0x30000089ff8a7230 */ /* 0x000fe40000004100 */
[C---:B------:R-:W-:Y:S01]  /*6920*/  FMUL R54, R78.reuse, R58 ;  /* 0x0000003a4e367220 */ /* 0x040fe20000400000 */
[----:B------:R-:W-:Y:S02]  /*6930*/  HADD2.F32 R137, -RZ, R139.H0_H0 ;  /* 0x2000008bff897230 */ /* 0x000fe40000004100 */
[C---:B------:R-:W-:Y:S01]  /*6940*/  FFMA R55, R81.reuse, R134, R55 ;  /* 0x0000008651377223 */ /* 0x040fe20000000037 */
        /* <DEDUP_REMOVED lines=16> */
[----:B------:R-:W-:Y:S01]  /*6a50*/  FFMA R63, R81, R142, R63 ;  /* 0x0000008e513f7223 */ /* 0x000fe2000000003f */
[----:B------:R-:W-:Y:S01]  /*6a60*/  FMUL R67, R78, R67 ;  /* 0x000000434e437220 */ /* 0x000fe20000400000 */
[----:B------:R-:W-:Y:S01]  /*6a70*/  F2FP.SATFINITE.E5M2.F32.PACK_AB_MERGE_C R215, R51, R46, RZ ;  /* 0x0000002e33d7723e */ /* 0x000fe200048060ff */
[C---:B------:R-:W-:Y:S01]  /*6a80*/  FFMA R60, R81.reuse, R141, R60 ;  /* 0x0000008d513c7223 */ /* 0x040fe2000000003c */
[C---:B------:R-:W-:Y:S01]  /*6a90*/  FFMA R61, R81.reuse, R144, R61 ;  /* 0x00000090513d7223 */ /* 0x040fe2000000003d */
[C---:B------:R-:W-:Y:S01]  /*6aa0*/  FFMA R62, R81.reuse, R143, R62 ;  /* 0x0000008f513e7223 */ /* 0x040fe2000000003e */
[----:B------:R-:W-:Y:S01]  /*6ab0*/  FFMA R67, R81, R146, R67 ;  /* 0x0000009251437223 */ /* 0x000fe20000000043 */
[----:B------:R-:W-:Y:S02]  /*6ac0*/  F2FP.SATFINITE.E5M2.F32.PACK_AB_MERGE_C R214, R41, R40, R214 ;  /* 0x0000002829d6723e */ /* 0x000fe400048060d6 */
[----:B------:R-:W-:Y:S02]  /*6ad0*/  F2FP.SATFINITE.E5M2.F32.PACK_AB_MERGE_C R215, R45, R44, R215 ;  /* 0x0000002c2dd7723e */ /* 0x000fe400048060d7 */
[----:B------:R-:W-:Y:S02]  /*6ae0*/  F2FP.SATFINITE.E5M2.F32.PACK_AB_MERGE_C R216, R55, R50, RZ ;  /* 0x0000003237d8723e */ /* 0x000fe400048060ff */
[----:B------:R-:W-:Y:S01]  /*6af0*/  F2FP.SATFINITE.E5M2.F32.PACK_AB_MERGE_C R217, R59, R54, RZ ;  /* 0x000000363bd9723e */ /* 0x000fe200048060ff */
[----:B------:R1:W-:Y:S01]  /*6b00*/  STS.128 [R195+0x8020], R212 ;  /* 0x008020d4c3007388 */ /* 0x0003e20000000c00 */
[----:B------:R-:W-:Y:S02]  /*6b10*/  F2FP.SATFINITE.E5M2.F32.PACK_AB_MERGE_C R218, R63, R58, RZ ;  /* 0x0000003a3fda723e */ /* 0x000fe400048060ff */
[----:B------:R-:W-:Y:S02]  /*6b20*/  F2FP.SATFINITE.E5M2.F32.PACK_AB_MERGE_C R219, R67, R62, RZ ;  /* 0x0000003e43db723e */ /* 0x000fe400048060ff */
[----:B------:R-:W-:Y:S02]  /*6b30*/  F2FP.SATFINITE.E5M2.F32.PACK_AB_MERGE_C R216, R49, R48, R216 ;  /* 0x0000003031d8723e */ /* 0x000fe400048060d8 */
[----:B------:R-:W-:Y:S02]  /*6b40*/  F2FP.SATFINITE.E5M2.F32.PACK_AB_MERGE_C R217, R53, R52, R217 ;  /* 0x0000003435d9723e */ /* 0x000fe400048060d9 */
[----:B------:R-:W-:Y:S02]  /*6b50*/  F2FP.SATFINITE.E5M2.F32.PACK_AB_MERGE_C R218, R57, R56, R218 ;  /* 0x0000003839da723e */ /* 0x000fe400048060da */
[----:B------:R-:W-:Y:S02]  /*6b60*/  F2FP.SATFINITE.E5M2.F32.PACK_AB_MERGE_C R219, R61, R60, R219 ;  /* 0x0000003c3ddb723e */ /* 0x000fe400048060db */
[----:B------:R-:W-:Y:S02]  /*6b70*/  LEA R204, R181, UR49, 0x3 ;  /* 0x00000031b5cc7c11 */ /* 0x000fe4000f8e18ff */
[----:B------:R-:W-:Y:S01]  /*6b80*/  @P6 SHF.L.U32 R221, R180, 0x1f, RZ ;  /* 0x0000001fb4dd6819 */ /* 0x000fe200000006ff */
[----:B------:R1:W-:Y:S01]  /*6b90*/  STS.128 [R194+0x8010], R216 ;  /* 0x008010d8c2007388 */ /* 0x0003e20000000c00 */
[----:B------:R-:W-:Y:S01]  /*6ba0*/  @!PT LDS RZ, [RZ] ;  /* 0x00000000fffff984 */ /* 0x000fe20000000800 */
[----:B------:R-:W-:Y:S01]  /*6bb0*/  @!PT LDS RZ, [RZ] ;  /* 0x00000000fffff984 */ /* 0x000fe20000000800 */
[----:B------:R-:W-:Y:S01]  /*6bc0*/  @!PT LDS RZ, [RZ] ;  /* 0x00000000fffff984 */ /* 0x000fe20000000800 */
[----:B------:R-:W-:Y:S01]  /*6bd0*/  @!PT LDS RZ, [RZ] ;  /* 0x00000000fffff984 */ /* 0x000fe20000000800 */
[----:B------:R2:W-:Y:S07]  /*6be0*/  MEMBAR.ALL.CTA ;  /* 0x0000000000007992 */ /* 0x0005ee0000008000 */
[----:B--2---:R-:W2:Y:S02]  /*6bf0*/  FENCE.VIEW.ASYNC.S ;  /* 0x00000000000073c6 */ /* 0x004ea40000000000 */
[----:B--2---:R-:W-:Y:S06]  /*6c00*/  BAR.SYNC.DEFER_BLOCKING 0x1, 0x80 ;  /* 0x0042000000007b1d */ /* 0x004fec0000010000 */
[----:B------:R-:W-:Y:S05]  /*6c10*/  @P0 BRA `(.L_x_97) ;  /* 0x0000000000280947 */ /* 0x000fea0003800000 */
[----:B------:R-:W-:Y:S02]  /*6c20*/  UIADD3 UR4, UPT, UPT, UR49, 0x8200, URZ ;  /* 0x0000820031047890 */ /* 0x000fe4000fffe0ff */
[----:B------:R-:W-:Y:S01]  /*6c30*/  UIADD3 UR6, UP0, UPT, UR52, 0x680, URZ ;  /* 0x0000068034067890 */ /* 0x000fe2000ff1e0ff */
[----:B------:R-:W-:Y:S03]  /*6c40*/  UMOV UR43, UR36 ;  /* 0x00000024002b7c82 */ /* 0x000fe60008000000 */
[----:B------:R-:W-:Y:S01]  /*6c50*/  MOV R188, UR4 ;  /* 0x0000000400bc7c02 */ /* 0x000fe20008000f00 */
[----:B------:R-:W-:Y:S03]  /*6c60*/  UIADD3.X UR7, UPT, UPT, URZ, UR53, URZ, UP0, !UPT ;  /* 0x00000035ff077290 */ /* 0x000fe600087fe4ff */
[----:B------:R-:W-:Y:S11]  /*6c70*/  R2UR UR40, R188 ;  /* 0x00000000bc2872ca */ /* 0x000ff600000e0000 */
[----:B------:R-:W-:Y:S02]  /*6c80*/  @!UPT UIADD3 URZ, UPT, UPT, URZ, URZ, URZ ;  /* 0x000000fffffff290 */ /* 0x000fe4000fffe0ff */
[----:B------:R2:W-:Y:S01]  /*6c90*/  UTMASTG.3D [UR40], [UR6] ;  /* 0x00000028060073b5 */ /* 0x0005e20008010000 */
[----:B------:R0:W-:Y:S01]  /*6ca0*/  UTMACMDFLUSH ;  /* 0x00000000000079b7 */ /* 0x0001e20000000000 */
[----:B--2---:R-:W-:Y:S04]  /*6cb0*/  DEPBAR.LE SB0, 0x1 ;  /* 0x000080400000791a */ /* 0x004fe80000000000 */
.L_x_97:
[----:B------:R-:W-:Y:S05]  /*6cc0*/  BSYNC.RECONVERGENT B0 ;  /* 0x0000000000007941 */ /* 0x000fea0003800200 */
.L_x_96:
[----:B------:R-:W-:Y:S06]  /*6cd0*/  BAR.SYNC.DEFER_BLOCKING 0x1, 0x80 ;  /* 0x0042000000007b1d */ /* 0x000fec0000010000 */
[----:B------:R-:W2:Y:S01]  /*6ce0*/  @P6 SYNCS.PHASECHK.TRANS64.TRYWAIT P0, [R204+URZ+0x30], R221 ;  /* 0x000030ddcc0065a7 */ /* 0x000ea200080011ff */
[----:B------:R-:W-:Y:S01]  /*6cf0*/  BSSY B1, `(.L_x_98) ;  /* 0x0000023000017945 */ /* 0x000fe20003800000 */
[----:B--2---:R-:W-:Y:S03]  /*6d00*/  @P6 SEL R196, RZ, 0x1, !P0 ;  /* 0x00000001ffc46807 */ /* 0x004fe60004000000 */
[----:B------:R-:W-:Y:S05]  /*6d10*/  @!P6 BRA `(.L_x_99) ;  /* 0x000000000080e947 */ /* 0x000fea0003800000 */
[----:B------:R-:W-:Y:S01]  /*6d20*/  ISETP.NE.AND P1, PT, R197, RZ, PT ;  /* 0x000000ffc500720c */ /* 0x000fe20003f25270 */
[----:B------:R-:W-:Y:S01]  /*6d30*/  BSSY B0, `(.L_x_100) ;  /* 0x000000a000007945 */ /* 0x000fe20003800000 */
[----:B------:R-:W-:Y:S11]  /*6d40*/  ISETP.NE.AND P0, PT, R196, RZ, PT ;  /* 0x000000ffc400720c */ /* 0x000ff60003f05270 */
[----:B------:R-:W-:Y:S04]  /*6d50*/  @P1 IMAD R0, R181, 0x2000, R186 ;  /* 0x00002000b5001824 */ /* 0x000fe800078e02ba */
[C---:B------:R-:W-:Y:S01]  /*6d60*/  @P1 IMAD.IADD R6, R0.reuse, 0x1, R199 ;  /* 0x0000000100061824 */ /* 0x040fe200078e02c7 */
[----:B------:R-:W-:Y:S03]  /*6d70*/  @P1 IADD3 R4, PT, PT, R0, R207, RZ ;  /* 0x000000cf00041210 */ /* 0x000fe60007ffe0ff */
[----:B------:R-:W-:Y:S01]  /*6d80*/  @P1 IMAD.IADD R2, R205, 0x1, R6 ;  /* 0x00000001cd021824 */ /* 0x000fe200078e0206 */
[----:B------:R-:W-:Y:S06]  /*6d90*/  @P0 BRA `(.L_x_101) ;  /* 0x00000000000c0947 */ /* 0x000fec0003800000 */
[----:B------:R-:W-:Y:S04]  /*6da0*/  SHF.L.U32 R3, R180, 0x1f, RZ ;  /* 0x0000001fb4037819 */ /* 0x000fe800000006ff */
[----:B------:R-:W2:Y:S02]  /*6db0*/  SYNCS.PHASECHK.TRANS64.TRYWAIT P0, [R204+URZ+0x30], R3 ;  /* 0x00003003cc0075a7 */ /* 0x000ea400080011ff */
[----:B--2---:R-:W-:Y:S05]  /*6dc0*/  @!P0 BRA `(.L_x_102) ;  /* 0x0000004800b48947 */ /* 0x004fea0003800000 */
.L_x_101:
[----:B------:R-:W-:Y:S05]  /*6dd0*/  BSYNC B0 ;  /* 0x0000000000007941 */ /* 0x000fea0003800000 */
.L_x_100:
[----:B------:R-:W-:Y:S01]  /*6de0*/  ISETP.NE.AND P0, PT, R197, RZ, PT ;  /* 0x000000ffc500720c */ /* 0x000fe20003f05270 */
[----:B--2---:R-:W-:Y:S02]  /*6df0*/  VIADD R204, R204, 0x50 ;  /* 0x00000050cccc7836 */ /* 0x004fe40000000000 */
[----:B------:R-:W-:Y:S02]  /*6e00*/  IMAD.U32 R3, RZ, RZ, UR37 ;  /* 0x00000025ff037e24 */ /* 0x000fe4000f8e00ff */
[----:B------:R-:W-:Y:S03]  /*6e10*/  VIADD R181, R181, 0x1 ;  /* 0x00000001b5b57836 */ /* 0x000fe60000000000 */
[----:B------:R-:W-:Y:S05]  /*6e20*/  PRMT R3, R3, 0x654, R204 ;  /* 0x0000065403037816 */ /* 0x000fea00000000cc */
[----:B------:R2:W3:Y:S04]  /*6e30*/  @P0 LDS.128 R148, [R0] ;  /* 0x0000000000940984 */ /* 0x0004e80000000c00 */
[----:B------:R2:W4:Y:S04]  /*6e40*/  @P0 LDS.128 R156, [R4+0x20] ;  /* 0x00002000049c0984 */ /* 0x0005280000000c00 */
        /* <DEDUP_REMOVED lines=9> */
[----:B------:R-:W-:Y:S01]  /*6ee0*/  SEL R181, R181, RZ, P0 ;  /* 0x000000ffb5b57207 */ /* 0x000fe20000000000 */
[----:B-----5:R5:W-:Y:S02]  /*6ef0*/  SYNCS.ARRIVE.TRANS64.RED.A1T0 RZ, [R3+URZ], RZ ;  /* 0x000000ff03ff79a7 */ /* 0x020be400081004ff */
[----:B-----5:R-:W-:Y:S04]  /*6f00*/  SEL R3, RZ, 0x1, P0 ;  /* 0x00000001ff037807 */ /* 0x020fe80000000000 */
[----:B--234-:R-:W-:Y:S02]  /*6f10*/  LOP3.LUT R180, R180, R3, RZ, 0x3c, !PT ;  /* 0x00000003b4b47212 */ /* 0x01cfe400078e3cff */
.L_x_99:
[----:B------:R-:W-:Y:S05]  /*6f20*/  BSYNC B1 ;  /* 0x0000000000017941 */ /* 0x000fea0003800000 */
.L_x_98:
[----:B------:R-:W-:Y:S01]  /*6f30*/  VIADD R0, R80, 0x40 ;  /* 0x0000004050007836 */ /* 0x000fe20000000000 */
[----:B------:R-:W-:Y:S04]  /*6f40*/  BSSY.RECONVERGENT B6, `(.L_x_103) ;  /* 0x0000015000067945 */ /* 0x000fe80003800200 */
[----:B------:R-:W-:Y:S04]  /*6f50*/  SHF.R.U32.HI R0, RZ, 0x15, R0 ;  /* 0x00000015ff007819 */ /* 0x000fe80000011600 */
[----:B------:R-:W-:Y:S11]  /*6f60*/  LOP3.LUT P0, RZ, R0, 0x3, R173, 0x48, !PT ;  /* 0x0000000300ff7812 */ /* 0x000ff600078048ad */
[----:B------:R-:W-:Y:S02]  /*6f70*/  @!UPT UIADD3 URZ, UPT, UPT, URZ, URZ, URZ ;  /* 0x000000fffffff290 */ /* 0x000fe4000fffe0ff */
[----:B------:R-:W-:Y:S05]  /*6f80*/  @!P0 BRA `(.L_x_104) ;  /* 0x0000000000408947 */ /* 0x000fea0003800000 */
[----:B------:R-:W2:Y:S01]  /*6f90*/  LDCU.64 UR8, c[0x4][0x78] ;  /* 0x01000f00ff0877ac */ /* 0x000ea20008000a00 */
[----:B------:R-:W-:Y:S01]  /*6fa0*/  MOV R3, 0x0 ;  /* 0x0000000000037802 */ /* 0x000fe20000000f00 */
[----:B------:R-:W-:Y:S02]  /*6fb0*/  HFMA2 R12, -RZ, RZ, 0, 5.9604644775390625e-08 ;  /* 0x00000001ff0c7431 */ /* 0x000fe400000001ff */
[----:B------:R-:W-:Y:S02]  /*6fc0*/  IMAD.MOV.U32 R8, RZ, RZ, 0x192 ;  /* 0x00000192ff087424 */ /* 0x000fe400078e00ff */
[----:B------:R-:W-:Y:S01]  /*6fd0*/  IMAD.MOV.U32 R13, RZ, RZ, RZ ;  /* 0x000000ffff0d7224 */ /* 0x000fe200078e00ff */
[----:B------:R-:W3:Y:S01]  /*6fe0*/  LDCU.64 UR6, c[0x4][0x80] ;  /* 0x01001000ff0677ac */ /* 0x000ee20008000a00 */
[----:B------:R-:W4:Y:S01]  /*6ff0*/  LDC.64 R2, c[0x4][R3] ;  /* 0x0100000003027b82 */ /* 0x000f220000000a00 */
[----:B------:R-:W5:Y:S01]  /*7000*/  LDCU.64 UR4, c[0x4][0x18] ;  /* 0x01000300ff0477ac */ /* 0x000f620008000a00 */
[----:B--2---:R-:W-:Y:S01]  /*7010*/  MOV R5, UR9 ;  /* 0x0000000900057c02 */ /* 0x004fe20008000f00 */
[----:B------:R-:W-:Y:S01]  /*7020*/  IMAD.U32 R4, RZ, RZ, UR8 ;  /* 0x00000008ff047e24 */ /* 0x000fe2000f8e00ff */
[----:B---3--:R-:W-:Y:S01]  /*7030*/  MOV R7, UR7 ;  /* 0x0000000700077c02 */ /* 0x008fe20008000f00 */
[----:B------:R-:W-:Y:S01]  /*7040*/  IMAD.U32 R6, RZ, RZ, UR6 ;  /* 0x00000006ff067e24 */ /* 0x000fe2000f8e00ff */
[----:B-----5:R-:W-:Y:S01]  /*7050*/  MOV R11, UR5 ;  /* 0x00000005000b7c02 */ /* 0x020fe20008000f00 */
[----:B------:R-:W-:Y:S02]  /*7060*/  IMAD.U32 R10, RZ, RZ, UR4 ;  /* 0x00000004ff0a7e24 */ /* 0x000fe4000f8e00ff */
[----:B------:R-:W-:Y:S07]  /*7070*/  LEPC R20, `(.L_x_104) ;  /* 0x000000001014794e */ /* 0x000fee0000000000 */
[----:B-1--4-:R-:W-:Y:S05]  /*7080*/  CALL.ABS.NOINC R2 ;  /* 0x0000000002007343 */ /* 0x012fea0003c00000 */
.L_x_104:
[----:B------:R-:W-:Y:S05]  /*7090*/  BSYNC.RECONVERGENT B6 ;  /* 0x0000000000067941 */ /* 0x000fea0003800200 */
.L_x_103:
[----:B------:R-:W-:Y:S01]  /*70a0*/  F2FP.F16.E5M2.UNPACK_B R4, R149 ;  /* 0x00000095ff04723e */ /* 0x000fe200020004ff */
[----:B------:R-:W-:Y:S05]  /*70b0*/  WARPSYNC.ALL ;  /* 0x0000000000007948 */ /* 0x000fea0003800000 */
[----:B------:R-:W-:Y:S01]  /*70c0*/  R2UR UR4, R80 ;  /* 0x00000000500472ca */ /* 0x000fe200000e0000 */
[--C-:B------:R-:W-:Y:S01]  /*70d0*/  HADD2.F32 R88, -RZ, R4.reuse.H0_H0 ;  /* 0x20000004ff587230 */ /* 0x100fe20000004100 */
[-C--:B------:R-:W-:Y:S01]  /*70e0*/  F2FP.F16.E5M2.UNPACK_B R0, R148.reuse ;  /* 0x00000094ff00723e */ /* 0x080fe200020004ff */
[----:B------:R-:W-:Y:S01]  /*70f0*/  HADD2.F32 R83, -RZ, R4.H1_H1 ;  /* 0x30000004ff537230 */ /* 0x000fe20000004100 */
[----:B------:R-:W-:Y:S01]  /*7100*/  F2FP.F16.E5M2.UNPACK_B R4, R151 ;  /* 0x00000097ff04723e */ /* 0x000fe200020004ff */
[----:B------:R-:W-:Y:S01]  /*7110*/  BSSY.RECONVERGENT B0, `(.L_x_105) ;  /* 0x0000116000007945 */ /* 0x000fe20003800200 */
[----:B------:R-:W-:Y:S01]  /*7120*/  F2FP.F16.E5M2.UNPACK_B R3, R148.H1 ;  /* 0x00000094ff03723e */ /* 0x000fe200030004ff */
[--C-:B------:R-:W-:Y:S01]  /*7130*/  HADD2.F32 R2, -RZ, R0.reuse.H0_H0 ;  /* 0x20000000ff027230 */ /* 0x100fe20000004100 */
[----:B-1----:R-:W-:Y:S01]  /*7140*/  F2FP.F16.E5M2.UNPACK_B R135, R162 ;  /* 0x000000a2ff87723e */ /* 0x002fe200020004ff */
[----:B------:R-:W-:Y:S01]  /*7150*/  HADD2.F32 R82, -RZ, R0.H1_H1 ;  /* 0x30000000ff527230 */ /* 0x000fe20000004100 */
[----:B------:R-:W-:Y:S01]  /*7160*/  F2FP.F16.E5M2.UNPACK_B R0, R149.H1 ;  /* 0x00000095ff00723e */ /* 0x000fe200030004ff */
[--C-:B------:R-:W-:Y:S01]  /*7170*/  HADD2.F32 R84, -RZ, R3.reuse.H0_H0 ;  /* 0x20000003ff547230 */ /* 0x100fe20000004100 */
[----:B------:R-:W-:Y:S01]  /*7180*/  F2FP.F16.E5M2.UNPACK_B R125, R159.H1 ;  /* 0x0000009fff7d723e */ /* 0x000fe200030004ff */
[----:B------:R-:W-:Y:S01]  /*7190*/  HADD2.F32 R86, -RZ, R3.H1_H1 ;  /* 0x30000003ff567230 */ /* 0x000fe20000004100 */
[-C--:B------:R-:W-:Y:S01]  /*71a0*/  F2FP.F16.E5M2.UNPACK_B R3, R150.reuse ;  /* 0x00000096ff03723e */ /* 0x080fe200020004ff */
[--C-:B------:R-:W-:Y:S01]  /*71b0*/  HADD2.F32 R90, -RZ, R0.reuse.H0_H0 ;  /* 0x20000000ff5a7230 */ /* 0x100fe20000004100 */
[----:B------:R-:W-:Y:S01]  /*71c0*/  ISETP.NE.AND P0, PT, R189, RZ, PT ;  /* 0x000000ffbd00720c */ /* 0x000fe20003f05270 */
[----:B------:R-:W-:Y:S01]  /*71d0*/  HADD2.F32 R85, -RZ, R0.H1_H1 ;  /* 0x30000000ff557230 */ /* 0x000fe20000004100 */
[----:B------:R-:W-:Y:S01]  /*71e0*/  F2FP.F16.E5M2.UNPACK_B R0, R150.H1 ;  /* 0x00000096ff00723e */ /* 0x000fe200030004ff */
[--C-:B------:R-:W-:Y:S01]  /*71f0*/  HADD2.F32 R92, -RZ, R3.reuse.H0_H0 ;  /* 0x20000003ff5c7230 */ /* 0x100fe20000004100 */
[----:B------:R-:W-:Y:S01]  /*7200*/  ISETP.NE.AND P6, PT, R198, RZ, PT ;  /* 0x000000ffc600720c */ /* 0x000fe20003fc5270 */
[----:B------:R-:W-:Y:S01]  /*7210*/  HADD2.F32 R87, -RZ, R3.H1_H1 ;  /* 0x30000003ff577230 */ /* 0x000fe20000004100 */
[----:B------:R-:W-:Y:S01]  /*7220*/  F2FP.F16.E5M2.UNPACK_B R3, R151.H1 ;  /* 0x00000097ff03723e */ /* 0x000fe200030004ff */
[--C-:B------:R-:W-:Y:S02]  /*7230*/  HADD2.F32 R94, -RZ, R0.reuse.H0_H0 ;  /* 0x20000000ff5e7230 */ /* 0x100fe40000004100 */
[----:B------:R-:W-:Y:S01]  /*7240*/  HADD2.F32 R89, -RZ, R0.H1_H1 ;  /* 0x30000000ff597230 */ /* 0x000fe20000004100 */
[-C--:B------:R-:W-:Y:S01]  /*7250*/  F2FP.F16.E5M2.UNPACK_B R0, R152.reuse ;  /* 0x00000098ff00723e */ /* 0x080fe200020004ff */
[--C-:B------:R-:W-:Y:S02]  /*7260*/  HADD2.F32 R96, -RZ, R4.reuse.H0_H0 ;  /* 0x20000004ff607230 */ /* 0x100fe40000004100 */
[----:B------:R-:W-:Y:S01]  /*7270*/  HADD2.F32 R91, -RZ, R4.H1_H1 ;  /* 0x30000004ff5b7230 */ /* 0x000fe20000004100 */
[-C--:B------:R-:W-:Y:S01]  /*7280*/  F2FP.F16.E5M2.UNPACK_B R4, R153.reuse ;  /* 0x00000099ff04723e */ /* 0x080fe200020004ff */
[--C-:B------:R-:W-:Y:S02]  /*7290*/  HADD2.F32 R100, -RZ, R0.reuse.H0_H0 ;  /* 0x20000000ff647230 */ /* 0x100fe40000004100 */
[----:B------:R-:W-:Y:S01]  /*72a0*/  HADD2.F32 R95, -RZ, R0.H1_H1 ;  /* 0x30000000ff5f7230 */ /* 0x000fe20000004100 */
[----:B------:R-:W-:Y:S01]  /*72b0*/  F2FP.F16.E5M2.UNPACK_B R0, R153.H1 ;  /* 0x00000099ff00723e */ /* 0x000fe200030004ff */
[--C-:B------:R-:W-:Y:S02]  /*72c0*/  HADD2.F32 R98, -RZ, R3.reuse.H0_H0 ;  /* 0x20000003ff627230 */ /* 0x100fe40000004100 */
[----:B------:R-:W-:Y:S01]  /*72d0*/  HADD2.F32 R93, -RZ, R3.H1_H1 ;  /* 0x30000003ff5d7230 */ /* 0x000fe20000004100 */
[----:B------:R-:W-:Y:S01]  /*72e0*/  F2FP.F16.E5M2.UNPACK_B R3, R152.H1 ;  /* 0x00000098ff03723e */ /* 0x000fe200030004ff */
[--C-:B------:R-:W-:Y:S02]  /*72f0*/  HADD2.F32 R106, -RZ, R0.reuse.H0_H0 ;  /* 0x20000000ff6a7230 */ /* 0x100fe40000004100 */
[----:B------:R-:W-:Y:S01]  /*7300*/  HADD2.F32 R101, -RZ, R0.H1_H1 ;  /* 0x30000000ff657230 */ /* 0x000fe20000004100 */
[-C--:B------:R-:W-:Y:S01]  /*7310*/  F2FP.F16.E5M2.UNPACK_B R0, R154.reuse.H1 ;  /* 0x0000009aff00723e */ /* 0x080fe200030004ff */
[--C-:B------:R-:W-:Y:S02]  /*7320*/  HADD2.F32 R104, -RZ, R4.reuse.H0_H0 ;  /* 0x20000004ff687230 */ /* 0x100fe40000004100 */
[----:B------:R-:W-:Y:S01]  /*7330*/  HADD2.F32 R99, -RZ, R4.H1_H1 ;  /* 0x30000004ff637230 */ /* 0x000fe20000004100 */
[----:B------:R-:W-:Y:S01]  /*7340*/  F2FP.F16.E5M2.UNPACK_B R4, R155 ;  /* 0x0000009bff04723e */ /* 0x000fe200020004ff */
[--C-:B------:R-:W-:Y:S02]  /*7350*/  HADD2.F32 R102, -RZ, R3.reuse.H0_H0 ;  /* 0x20000003ff667230 */ /* 0x100fe40000004100 */
[----:B------:R-:W-:Y:S01]  /*7360*/  HADD2.F32 R97, -RZ, R3.H1_H1 ;  /* 0x30000003ff617230 */ /* 0x000fe20000004100 */
[----:B------:R-:W-:Y:S01]  /*7370*/  F2FP.F16.E5M2.UNPACK_B R3, R154 ;  /* 0x0000009aff03723e */ /* 0x000fe200020004ff */
[--C-:B------:R-:W-:Y:S02]  /*7380*/  HADD2.F32 R110, -RZ, R0.reuse.H0_H0 ;  /* 0x20000000ff6e7230 */ /* 0x100fe40000004100 */
[----:B------:R-:W-:Y:S01]  /*7390*/  HADD2.F32 R105, -RZ, R0.H1_H1 ;  /* 0x30000000ff697230 */ /* 0x000fe20000004100 */
[-C--:B------:R-:W-:Y:S01]  /*73a0*/  F2FP.F16.E5M2.UNPACK_B R0, R156.reuse ;  /* 0x0000009cff00723e */ /* 0x080fe200020004ff */
[--C-:B------:R-:W-:Y:S02]  /*73b0*/  HADD2.F32 R112, -RZ, R4.reuse.H0_H0 ;  /* 0x20000004ff707230 */ /* 0x100fe40000004100 */
[----:B------:R-:W-:Y:S01]  /*73c0*/  HADD2.F32 R107, -RZ, R4.H1_H1 ;  /* 0x30000004ff6b7230 */ /* 0x000fe20000004100 */
[----:B------:R-:W-:Y:S01]  /*73d0*/  F2FP.F16.E5M2.UNPACK_B R4, R157 ;  /* 0x0000009dff04723e */ /* 0x000fe200020004ff */
[--C-:B------:R-:W-:Y:S02]  /*73e0*/  HADD2.F32 R108, -RZ, R3.reuse.H0_H0 ;  /* 0x20000003ff6c7230 */ /* 0x100fe40000004100 */
[----:B------:R-:W-:Y:S01]  /*73f0*/  HADD2.F32 R103, -RZ, R3.H1_H1 ;  /* 0x30000003ff677230 */ /* 0x000fe20000004100 */
[----:B------:R-:W-:Y:S01]  /*7400*/  F2FP.F16.E5M2.UNPACK_B R3, R155.H1 ;  /* 0x0000009bff03723e */ /* 0x000fe200030004ff */
[--C-:B------:R-:W-:Y:S02]  /*7410*/  HADD2.F32 R116, -RZ, R0.reuse.H0_H0 ;  /* 0x20000000ff747230 */ /* 0x100fe40000004100 */
[----:B------:R-:W-:Y:S01]  /*7420*/  HADD2.F32 R111, -RZ, R0.H1_H1 ;  /* 0x30000000ff6f7230 */ /* 0x000fe20000004100 */
[----:B------:R-:W-:Y:S01]  /*7430*/  F2FP.F16.E5M2.UNPACK_B R0, R156.H1 ;  /* 0x0000009cff00723e */ /* 0x000fe200030004ff */
[--C-:B------:R-:W-:Y:S02]  /*7440*/  HADD2.F32 R120, -RZ, R4.reuse.H0_H0 ;  /* 0x20000004ff787230 */ /* 0x100fe40000004100 */
[----:B------:R-:W-:Y:S02]  /*7450*/  HADD2.F32 R115, -RZ, R4.H1_H1 ;  /* 0x30000004ff737230 */ /* 0x000fe40000004100 */
[--C-:B------:R-:W-:Y:S01]  /*7460*/  HADD2.F32 R114, -RZ, R3.reuse.H0_H0 ;  /* 0x20000003ff727230 */ /* 0x100fe20000004100 */
[----:B------:R-:W1:Y:S01]  /*7470*/  LDTM.x64 R4, tmem[UR4+0x40] ;  /* 0x00004004000479ee */ /* 0x000e620008340000 */
[----:B------:R-:W-:Y:S01]  /*7480*/  HADD2.F32 R109, -RZ, R3.H1_H1 ;  /* 0x30000003ff6d7230 */ /* 0x000fe20000004100 */
[----:B------:R-:W-:Y:S01]  /*7490*/  F2FP.F16.E5M2.UNPACK_B R3, R157.H1 ;  /* 0x0000009dff03723e */ /* 0x000fe200030004ff */
        /* <DEDUP_REMOVED lines=14> */
[----:B------:R-:W-:Y:S01]  /*7580*/  F2FP.F16.E5M2.UNPACK_B R0, R160.H1 ;  /* 0x000000a0ff00723e */ /* 0x000fe200030004ff */
[--C-:B------:R-:W-:Y:S02]  /*7590*/  HADD2.F32 R132, -RZ, R3.reuse.H0_H0 ;  /* 0x20000003ff847230 */ /* 0x100fe40000004100 */
[C---:B-1----:R-:W-:Y:S01]  /*75a0*/  FMUL R7, R78.reuse, R7 ;  /* 0x000000074e077220 */ /* 0x042fe20000400000 */
        /* <DEDUP_REMOVED lines=10> */
[C---:B------:R-:W-:Y:S01]  /*7650*/  FMUL R0, R78.reuse, R4 ;  /* 0x000000044e007220 */ /* 0x040fe20000400000 */
[--C-:B------:R-:W-:Y:S01]  /*7660*/  HADD2.F32 R140, -RZ, R135.reuse.H0_H0 ;  /* 0x20000087ff8c7230 */ /* 0x100fe20000004100 */
[----:B------:R-:W-:Y:S01]  /*7670*/  F2FP.F16.E5M2.UNPACK_B R4, R163 ;  /* 0x000000a3ff04723e */ /* 0x000fe200020004ff */
[----:B------:R-:W-:Y:S02]  /*7680*/  HADD2.F32 R135, -RZ, R135.H1_H1 ;  /* 0x30000087ff877230 */ /* 0x000fe40000004100 */
[C---:B------:R-:W-:Y:S01]  /*7690*/  FFMA R0, R81.reuse, R2, R0 ;  /* 0x0000000251007223 */ /* 0x040fe20000000000 */
[C---:B------:R-:W-:Y:S01]  /*76a0*/  FMUL R2, R78.reuse, R5 ;  /* 0x000000054e027220 */ /* 0x040fe20000400000 */
[--C-:B------:R-:W-:Y:S01]  /*76b0*/  HADD2.F32 R142, -RZ, R3.reuse.H0_H0 ;  /* 0x20000003ff8e7230 */ /* 0x100fe20000004100 */
[----:B------:R-:W-:Y:S01]  /*76c0*/  F2FP.F16.E5M2.UNPACK_B R5, R163.H1 ;  /* 0x000000a3ff05723e */ /* 0x000fe200030004ff */
[----:B------:R-:W-:Y:S02]  /*76d0*/  HADD2.F32 R137, -RZ, R3.H1_H1 ;  /* 0x30000003ff897230 */ /* 0x000fe40000004100 */
[C---:B------:R-:W-:Y:S01]  /*76e0*/  FFMA R2, R81.reuse, R82, R2 ;  /* 0x0000005251027223 */ /* 0x040fe20000000002 */
[--C-:B------:R-:W-:Y:S02]  /*76f0*/  HADD2.F32 R82, -RZ, R4.reuse.H0_H0 ;  /* 0x20000004ff527230 */ /* 0x100fe40000004100 */
[C---:B------:R-:W-:Y:S01]  /*7700*/  FMUL R3, R78.reuse, R6 ;  /* 0x000000064e037220 */ /* 0x040fe20000400000 */
[----:B------:R-:W-:Y:S02]  /*7710*/  HADD2.F32 R139, -RZ, R4.H1_H1 ;  /* 0x30000004ff8b7230 */ /* 0x000fe40000004100 */
[C---:B------:R-:W-:Y:S01]  /*7720*/  FMUL R4, R78.reuse, R9 ;  /* 0x000000094e047220 */ /* 0x040fe20000400000 */
[--C-:B------:R-:W-:Y:S02]  /*7730*/  HADD2.F32 R141, -RZ, R5.reuse.H1_H1 ;  /* 0x30000005ff8d7230 */ /* 0x100fe40000004100 */
[C---:B------:R-:W-:Y:S01]  /*7740*/  FFMA R3, R81.reuse, R84, R3 ;  /* 0x0000005451037223 */ /* 0x040fe20000000003 */
[----:B------:R-:W-:Y:S01]  /*7750*/  FFMA R7, R81, R86, R7 ;  /* 0x0000005651077223 */ /* 0x000fe20000000007 */
[----:B------:R-:W-:Y:S02]  /*7760*/  HADD2.F32 R84, -RZ, R5.H0_H0 ;  /* 0x20000005ff547230 */ /* 0x000fe40000004100 */
[C---:B------:R-:W-:Y:S01]  /*7770*/  FMUL R5, R78.reuse, R10 ;  /* 0x0000000a4e057220 */ /* 0x040fe20000400000 */
[C---:B------:R-:W-:Y:S01]  /*7780*/  FMUL R6, R78.reuse, R11 ;  /* 0x0000000b4e067220 */ /* 0x040fe20000400000 */
[C---:B------:R-:W-:Y:S01]  /*7790*/  FMUL R11, R78.reuse, R16 ;  /* 0x000000104e0b7220 */ /* 0x040fe20000400000 */
[----:B------:R-:W-:Y:S01]  /*77a0*/  F2FP.SATFINITE.E5M2.F32.PACK_AB_MERGE_C R143, R7, R3, RZ ;  /* 0x00000003078f723e */ /* 0x000fe200048060ff */
[C---:B------:R-:W-:Y:S01]  /*77b0*/  FMUL R3, R78.reuse, R8 ;  /* 0x000000084e037220 */ /* 0x040fe20000400000 */
[C---:B------:R-:W-:Y:S01]  /*77c0*/  FMUL R7, R78.reuse, R12 ;  /* 0x0000000c4e077220 */ /* 0x040fe20000400000 */
[C---:B------:R-:W-:Y:S01]  /*77d0*/  FMUL R8, R78.reuse, R13 ;  /* 0x0000000d4e087220 */ /* 0x040fe20000400000 */
[C---:B------:R-:W-:Y:S01]  /*77e0*/  FMUL R12, R78.reuse, R17 ;  /* 0x000000114e0c7220 */ /* 0x040fe20000400000 */
[C---:B------:R-:W-:Y:S01]  /*77f0*/  FFMA R3, R81.reuse, R88, R3 ;  /* 0x0000005851037223 */ /* 0x040fe20000000003 */
[C---:B------:R-:W-:Y:S01]  /*7800*/  FFMA R4, R81.reuse, R83, R4 ;  /* 0x0000005351047223 */ /* 0x040fe20000000004 */
[C---:B------:R-:W-:Y:S01]  /*7810*/  FFMA R5, R81.reuse, R90, R5 ;  /* 0x0000005a51057223 */ /* 0x040fe20000000005 */
[C---:B------:R-:W-:Y:S01]  /*7820*/  FFMA R6, R81.reuse, R85, R6 ;  /* 0x0000005551067223 */ /* 0x040fe20000000006 */
[C---:B------:R-:W-:Y:S01]  /*7830*/  FFMA R7, R81.reuse, R92, R7 ;  /* 0x0000005c51077223 */ /* 0x040fe20000000007 */
[C---:B------:R-:W-:Y:S01]  /*7840*/  FFMA R8, R81.reuse, R87, R8 ;  /* 0x0000005751087223 */ /* 0x040fe20000000008 */
[C---:B------:R-:W-:Y:S01]  /*7850*/  FMUL R16, R78.reuse, R21 ;  /* 0x000000154e107220 */ /* 0x040fe20000400000 */
[----:B------:R-:W-:Y:S01]  /*7860*/  FMUL R9, R78, R14 ;  /* 0x0000000e4e097220 */ /* 0x000fe20000400000 */
[----:B------:R-:W-:Y:S01]  /*7870*/  F2FP.SATFINITE.E5M2.F32.PACK_AB_MERGE_C R5, R6, R5, RZ ;  /* 0x000000050605723e */ /* 0x000fe200048060ff */
[C---:B------:R-:W-:Y:S01]  /*7880*/  FMUL R10, R78.reuse, R15 ;  /* 0x0000000f4e0a7220 */ /* 0x040fe20000400000 */
[C---:B------:R-:W-:Y:S01]  /*7890*/  FMUL R15, R78.reuse, R20 ;  /* 0x000000144e0f7220 */ /* 0x040fe20000400000 */
[C---:B------:R-:W-:Y:S01]  /*78a0*/  FFMA R9, R81.reuse, R94, R9 ;  /* 0x0000005e51097223 */ /* 0x040fe20000000009 */
[C---:B------:R-:W-:Y:S01]  /*78b0*/  FMUL R20, R78.reuse, R25 ;  /* 0x000000194e147220 */ /* 0x040fe20000400000 */
[C---:B------:R-:W-:Y:S01]  /*78c0*/  FFMA R10, R81.reuse, R89, R10 ;  /* 0x00000059510a7223 */ /* 0x040fe2000000000a */
[C---:B------:R-:W-:Y:S01]  /*78d0*/  FFMA R11, R81.reuse, R96, R11 ;  /* 0x00000060510b7223 */ /* 0x040fe2000000000b */
[C---:B------:R-:W-:Y:S01]  /*78e0*/  FFMA R12, R81.reuse, R91, R12 ;  /* 0x0000005b510c7223 */ /* 0x040fe2000000000c */
[C---:B------:R-:W-:Y:S01]  /*78f0*/  FMUL R13, R78.reuse, R18 ;  /* 0x000000124e0d7220 */ /* 0x040fe20000400000 */
[----:B------:R-:W-:Y:S01]  /*7900*/  FMUL R14, R78, R19 ;  /* 0x000000134e0e7220 */ /* 0x000fe20000400000 */
[----:B------:R-:W-:Y:S01]  /*7910*/  F2FP.SATFINITE.E5M2.F32.PACK_AB_MERGE_C R9, R10, R9, RZ ;  /* 0x000000090a09723e */ /* 0x000fe200048060ff */
[C---:B------:R-:W-:Y:S01]  /*7920*/  FMUL R19, R78.reuse, R24 ;  /* 0x000000184e137220 */ /* 0x040fe20000400000 */
        /* <DEDUP_REMOVED lines=17> */
[----:B------:R-:W-:Y:S01]  /*7a40*/  FMUL R27, R78, R32 ;  /* 0x000000204e1b7220 */ /* 0x000fe20000400000 */
[C---:B------:R-:W-:Y:S01]  /*7a50*/  FFMA R21, R81.reuse, R106, R21 ;  /* 0x0000006a51157223 */ /* 0x040fe20000000015 */
[C---:B------:R-:W-:Y:S01]  /*7a60*/  FFMA R22, R81.reuse, R101, R22 ;  /* 0x0000006551167223 */ /* 0x040fe20000000016 */
[----:B------:R-:W-:Y:S01]  /*7a70*/  F2FP.SATFINITE.E5M2.F32.PACK_AB_MERGE_C R16, R16, R15, R17 ;  /* 0x0000000f1010723e */ /* 0x000fe20004806011 */
[C---:B------:R-:W-:Y:S01]  /*7a80*/  FFMA R23, R81.reuse, R108, R23 ;  /* 0x0000006c51177223 */ /* 0x040fe20000000017 */
[C---:B------:R-:W-:Y:S01]  /*7a90*/  FFMA R24, R81.reuse, R103, R24 ;  /* 0x0000006751187223 */ /* 0x040fe20000000018 */
[----:B------:R-:W-:Y:S01]  /*7aa0*/  FMUL R32, R78, R37 ;  /* 0x000000254e207220 */ /* 0x000fe20000400000 */
[----:B------:R-:W-:Y:S01]  /*7ab0*/  F2FP.SATFINITE.E5M2.F32.PACK_AB_MERGE_C R21, R22, R21, RZ ;  /* 0x000000151615723e */ /* 0x000fe200048060ff */
[C---:B------:R-:W-:Y:S01]  /*7ac0*/  FMUL R25, R78.reuse, R30 ;  /* 0x0000001e4e197220 */ /* 0x040fe20000400000 */
[C---:B------:R-:W-:Y:S01]  /*7ad0*/  FMUL R26, R78.reuse, R31 ;  /* 0x0000001f4e1a7220 */ /* 0x040fe20000400000 */
[----:B------:R-:W-:Y:S01]  /*7ae0*/  FMUL R31, R78, R36 ;  /* 0x000000244e1f7220 */ /* 0x000fe20000400000 */
[----:B------:R-:W-:Y:S01]  /*7af0*/  F2FP.SATFINITE.E5M2.F32.PACK_AB_MERGE_C R17, R20, R19, R21 ;  /* 0x000000131411723e */ /* 0x000fe20004806015 */
        /* <DEDUP_REMOVED lines=8> */
[----:B------:R-:W-:Y:S01]  /*7b80*/  FMUL R35, R78, R40 ;  /* 0x000000284e237220 */ /* 0x000fe20000400000 */
[C---:B------:R-:W-:Y:S01]  /*7b90*/  FFMA R29, R81.reuse, R114, R29 ;  /* 0x00000072511d7223 */ /* 0x040fe2000000001d */
[----:B------:R-:W-:Y:S01]  /*7ba0*/  F2FP.SATFINITE.E5M2.F32.PACK_AB_MERGE_C R18, R24, R23, R18 ;  /* 0x000000171812723e */ /* 0x000fe20004806012 */
        /* <DEDUP_REMOVED lines=22> */
[C---:B------:R-:W-:Y:S01]  /*7d10*/  FMUL R41, R78.reuse, R46 ;  /* 0x0000002e4e297220 */ /* 0x040fe20000400000 */
[C---:B------:R-:W-:Y:S01]  /*7d20*/  FMUL R42, R78.reuse, R47 ;  /* 0x0000002f4e2a7220 */ /* 0x040fe20000400000 */
[C---:B------:R-:W-:Y:S01]  /*7d30*/  FFMA R40, R81.reuse, R119, R40 ;  /* 0x0000007751287223 */ /* 0x040fe20000000028 */
[--C-:B------:R-:W-:Y:S02]  /*7d40*/  HADD2.F32 R130, -RZ, R125.reuse.H0_H0 ;  /* 0x2000007dff827230 */ /* 0x100fe40000004100 */
[C---:B------:R-:W-:Y:S01]  /*7d50*/  FFMA R41, R81.reuse, R126, R41 ;  /* 0x0000007e51297223 */ /* 0x040fe20000000029 */
[----:B------:R-:W-:Y:S02]  /*7d60*/  HADD2.F32 R125, -RZ, R125.H1_H1 ;  /* 0x3000007dff7d7230 */ /* 0x000fe40000004100 */
[C---:B------:R-:W-:Y:S01]  /*7d70*/  FMUL R45, R78.reuse, R50 ;  /* 0x000000324e2d7220 */ /* 0x040fe20000400000 */
[C---:B------:R-:W-:Y:S01]  /*7d80*/  FFMA R42, R81.reuse, R121, R42 ;  /* 0x00000079512a7223 */ /* 0x040fe2000000002a */
[C---:B------:R-:W-:Y:S01]  /*7d90*/  FMUL R46, R78.reuse, R51 ;  /* 0x000000334e2e7220 */ /* 0x040fe20000400000 */
[C---:B------:R-:W-:Y:S01]  /*7da0*/  FFMA R43, R81.reuse, R128, R43 ;  /* 0x00000080512b7223 */ /* 0x040fe2000000002b */
[C---:B------:R-:W-:Y:S01]  /*7db0*/  FMUL R47, R78.reuse, R52 ;  /* 0x000000344e2f7220 */ /* 0x040fe20000400000 */
        /* <DEDUP_REMOVED lines=10> */
[C---:B------:R-:W-:Y:S01]  /*7e60*/  FFMA R45, R81.reuse, R130, R45 ;  /* 0x00000082512d7223 */ /* 0x040fe2000000002d */
[C---:B------:R-:W-:Y:S01]  /*7e70*/  FMUL R59, R78.reuse, R64 ;  /* 0x000000404e3b7220 */ /* 0x040fe20000400000 */
[C---:B------:R-:W-:Y:S01]  /*7e80*/  FMUL R60, R78.reuse, R65 ;  /* 0x000000414e3c7220 */ /* 0x040fe20000400000 */
[C---:B------:R-:W-:Y:S01]  /*7e90*/  FMUL R61, R78.reuse, R66 ;  /* 0x000000424e3d7220 */ /* 0x040fe20000400000 */
[----:B------:R-:W-:Y:S01]  /*7ea0*/  FMUL R62, R78, R67 ;  /* 0x000000434e3e7220 */ /* 0x000fe20000400000 */
[C---:B------:R-:W-:Y:S01]  /*7eb0*/  FFMA R46, R81.reuse, R125, R46 ;  /* 0x0000007d512e7223 */ /* 0x040fe2000000002e */
[----:B------:R-:W-:Y:S01]  /*7ec0*/  F2FP.SATFINITE.E5M2.F32.PACK_AB_MERGE_C R64, R2, R0, R143 ;  /* 0x000000000240723e */ /* 0x000fe2000480608f */
[C---:B------:R-:W-:Y:S01]  /*7ed0*/  FFMA R47, R81.reuse, R132, R47 ;  /* 0x00000084512f7223 */ /* 0x040fe2000000002f */
[----:B------:R-:W-:Y:S01]  /*7ee0*/  F2FP.SATFINITE.E5M2.F32.PACK_AB_MERGE_C R65, R4, R3, R5 ;  /* 0x000000030441723e */ /* 0x000fe20004806005 */
[C---:B------:R-:W-:Y:S01]  /*7ef0*/  FFMA R48, R81.reuse, R127, R48 ;  /* 0x0000007f51307223 */ /* 0x040fe20000000030 */
[----:B------:R-:W-:Y:S01]  /*7f00*/  F2FP.SATFINITE.E5M2.F32.PACK_AB_MERGE_C R66, R8, R7, R9 ;  /* 0x000000070842723e */ /* 0x000fe20004806009 */
[C---:B------:R-:W-:Y:S01]  /*7f10*/  FFMA R49, R81.reuse, R134, R49 ;  /* 0x0000008651317223 */ /* 0x040fe20000000031 */
[----:B------:R-:W-:Y:S01]  /*7f20*/  F2FP.SATFINITE.E5M2.F32.PACK_AB_MERGE_C R67, R12, R11, R13 ;  /* 0x0000000b0c43723e */ /* 0x000fe2000480600d */
[----:B------:R-:W-:Y:S01]  /*7f30*/  FMUL R53, R78, R58 ;  /* 0x0000003a4e357220 */ /* 0x000fe20000400000 */
[C---:B------:R-:W-:Y:S01]  /*7f40*/  FFMA R50, R81.reuse, R129, R50 ;  /* 0x0000008151327223 */ /* 0x040fe20000000032 */
[C---:B------:R-:W-:Y:S01]  /*7f50*/  FFMA R51, R81.reuse, R136, R51 ;  /* 0x0000008851337223 */ /* 0x040fe20000000033 */
[C---:B------:R-:W-:Y:S01]  /*7f60*/  FFMA R52, R81.reuse, R131, R52 ;  /* 0x0000008351347223 */ /* 0x040fe20000000034 */
[----:B------:R1:W-:Y:S01]  /*7f70*/  STS.128 [R172+UR49+0xa200], R64 ;  /* 0x00a20040ac007988 */ /* 0x0003e20008000c31 */
[C---:B------:R-:W-:Y:S01]  /*7f80*/  FFMA R53, R81.reuse, R138, R53 ;  /* 0x0000008a51357223 */ /* 0x040fe20000000035 */
[----:B------:R-:W-:Y:S01]  /*7f90*/  F2FP.SATFINITE.E5M2.F32.PACK_AB_MERGE_C R37, R38, R37, RZ ;  /* 0x000000252625723e */ /* 0x000fe200048060ff */
[C---:B------:R-:W-:Y:S01]  /*7fa0*/  FFMA R54, R81.reuse, R133, R54 ;  /* 0x0000008551367223 */ /* 0x040fe20000000036 */
[----:B------:R-:W-:Y:S01]  /*7fb0*/  FMUL R58, R78, R63 ;  /* 0x0000003f4e3a7220 */ /* 0x000fe20000400000 */
[C---:B------:R-:W-:Y:S01]  /*7fc0*/  FFMA R55, R81.reuse, R140, R55 ;  /* 0x0000008c51377223 */ /* 0x040fe20000000037 */
[C---:B------:R-:W-:Y:S01]  /*7fd0*/  FFMA R56, R81.reuse, R135, R56 ;  /* 0x0000008751387223 */ /* 0x040fe20000000038 */
[C---:B------:R-:W-:Y:S01]  /*7fe0*/  FFMA R57, R81.reuse, R142, R57 ;  /* 0x0000008e51397223 */ /* 0x040fe20000000039 */
[----:B------:R1:W-:Y:S01]  /*7ff0*/  STS.128 [R192+0xa010], R16 ;  /* 0x00a01010c0007388 */ /* 0x0003e20000000c00 */
[----:B------:R-:W-:Y:S01]  /*8000*/  F2FP.SATFINITE.E5M2.F32.PACK_AB_MERGE_C R33, R36, R35, R37 ;  /* 0x000000232421723e */ /* 0x000fe20004806025 */
[C---:B------:R-:W-:Y:S01]  /*8010*/  FFMA R58, R81.reuse, R137, R58 ;  /* 0x00000089513a7223 */ /* 0x040fe2000000003a */
[----:B------:R-:W-:Y:S01]  /*8020*/  F2FP.SATFINITE.E5M2.F32.PACK_AB_MERGE_C R34, R42, R41, RZ ;  /* 0x000000292a22723e */ /* 0x000fe200048060ff */
[C---:B------:R-:W-:Y:S01]  /*8030*/  FFMA R59, R81.reuse, R82, R59 ;  /* 0x00000052513b7223 */ /* 0x040fe2000000003b */
[----:B------:R-:W-:Y:S01]  /*8040*/  F2FP.SATFINITE.E5M2.F32.PACK_AB_MERGE_C R35, R46, R45, RZ ;  /* 0x0000002d2e23723e */ /* 0x000fe200048060ff */
        /* <DEDUP_REMOVED lines=25> */
[----:B------:R-:W-:Y:S02]  /*81e0*/  UIADD3 UR8, UP0, UPT, UR52, 0x680, URZ ;  /* 0x0000068034087890 */ /* 0x000fe4000ff1e0ff */
[----:B------:R-:W-:Y:S02]  /*81f0*/  UIADD3 UR5, UPT, UPT, UR41, 0x40, URZ ;  /* 0x0000004029057890 */ /* 0x000fe4000fffe0ff */
[----:B------:R-:W-:Y:S02]  /*8200*/  UIADD3 UR4, UPT, UPT, UR49, 0xa200, URZ ;  /* 0x0000a20031047890 */ /* 0x000fe4000fffe0ff */
[----:B------:R-:W-:Y:S01]  /*8210*/  UIADD3.X UR9, UPT, UPT, URZ, UR53, URZ, UP0, !UPT ;  /* 0x00000035ff097290 */ /* 0x000fe200087fe4ff */
[----:B------:R-:W-:Y:S01]  /*8220*/  UMOV UR6, UR42 ;  /* 0x0000002a00067c82 */ /* 0x000fe20008000000 */
[----:B------:R-:W-:Y:S07]  /*8230*/  UMOV UR7, UR36 ;  /* 0x0000002400077c82 */ /* 0x000fee0008000000 */
[----:B------:R2:W-:Y:S01]  /*8240*/  UTMASTG.3D [UR4], [UR8] ;  /* 0x00000004080073b5 */ /* 0x0005e20008010000 */
[----:B------:R0:W-:Y:S01]  /*8250*/  UTMACMDFLUSH ;  /* 0x00000000000079b7 */ /* 0x0001e20000000000 */
[----:B--2---:R-:W-:Y:S04]  /*8260*/  DEPBAR.LE SB0, 0x1 ;  /* 0x000080400000791a */ /* 0x004fe80000000000 */
.L_x_106:
[----:B------:R-:W-:Y:S05]  /*8270*/  BSYNC.RECONVERGENT B0 ;  /* 0x0000000000007941 */ /* 0x000fea0003800200 */
.L_x_105:
        /* <DEDUP_REMOVED lines=16> */
.L_x_110:
[----:B------:R-:W-:Y:S05]  /*8380*/  BSYNC B0 ;  /* 0x0000000000007941 */ /* 0x000fea0003800000 */
.L_x_109:
        /* <DEDUP_REMOVED lines=20> */
.L_x_108:
[----:B------:R-:W-:Y:S05]  /*84d0*/  BSYNC B1 ;  /* 0x0000000000017941 */ /* 0x000fea0003800000 */
.L_x_107:
[----:B--2---:R-:W-:Y:S01]  /*84e0*/  VIADD R0, R80, 0x80 ;  /* 0x0000008050007836 */ /* 0x004fe20000000000 */
        /* <DEDUP_REMOVED lines=10> */
[----:B------:R-:W5:Y:S01]  /*8590*/  LDCU.64 UR6, c[0x4][0x80] ;  /* 0x01001000ff0677ac */ /* 0x000f620008000a00 */
[----:B------:R-:W1:Y:S01]  /*85a0*/  LDC.64 R2, c[0x4][R3] ;  /* 0x0100000003027b82 */ /* 0x000e620000000a00 */
[----:B------:R-:W3:Y:S01]  /*85b0*/  LDCU.64 UR4, c[0x4][0x18] ;  /* 0x01000300ff0477ac */ /* 0x000ee20008000a00 */
[----:B--2---:R-:W-:Y:S01]  /*85c0*/  MOV R5, UR9 ;  /* 0x0000000900057c02 */ /* 0x004fe20008000f00 */
[----:B------:R-:W-:Y:S01]  /*85d0*/  IMAD.U32 R4, RZ, RZ, UR8 ;  /* 0x00000008ff047e24 */ /* 0x000fe2000f8e00ff */
[----:B-----5:R-:W-:Y:S01]  /*85e0*/  MOV R7, UR7 ;  /* 0x0000000700077c02 */ /* 0x020fe20008000f00 */
[----:B------:R-:W-:Y:S01]  /*85f0*/  IMAD.U32 R6, RZ, RZ, UR6 ;  /* 0x00000006ff067e24 */ /* 0x000fe2000f8e00ff */
[----:B---3--:R-:W-:Y:S01]  /*8600*/  MOV R11, UR5 ;  /* 0x00000005000b7c02 */ /* 0x008fe20008000f00 */
[----:B------:R-:W-:Y:S02]  /*8610*/  IMAD.U32 R10, RZ, RZ, UR4 ;  /* 0x00000004ff0a7e24 */ /* 0x000fe4000f8e00ff */
[----:B------:R-:W-:Y:S07]  /*8620*/  LEPC R20, `(.L_x_113) ;  /* 0x000000001014794e */ /* 0x000fee0000000000 */
[----:B-1--4-:R-:W-:Y:S05]  /*8630*/  CALL.ABS.NOINC R2 ;  /* 0x0000000002007343 */ /* 0x012fea0003c00000 */
.L_x_113:
[----:B------:R-:W-:Y:S05]  /*8640*/  BSYNC.RECONVERGENT B6 ;  /* 0x0000000000067941 */ /* 0x000fea0003800200 */
.L_x_112:
[----:B---3--:R-:W-:Y:S01]  /*8650*/  F2FP.F16.E5M2.UNPACK_B R4, R149 ;  /* 0x00000095ff04723e */ /* 0x008fe200020004ff */
        /* <DEDUP_REMOVED lines=13> */
[----:B----4-:R-:W-:Y:S01]  /*8730*/  F2FP.F16.E5M2.UNPACK_B R125, R159.H1 ;  /* 0x0000009fff7d723e */ /* 0x010fe200030004ff */
        /* <DEDUP_REMOVED lines=262> */
[----:B------:R-:W-:Y:S02]  /*97a0*/  UIADD3 UR8, UP0, UPT, UR52, 0x680, URZ ;  /* 0x0000068034087890 */ /* 0x000fe4000ff1e0ff */
[----:B------:R-:W-:Y:S02]  /*97b0*/  UIADD3 UR5, UPT, UPT, UR41, 0x80, URZ ;  /* 0x0000008029057890 */ /* 0x000fe4000fffe0ff */
[----:B------:R-:W-:Y:S01]  /*97c0*/  MOV R188, UR10 ;  /* 0x0000000a00bc7c02 */ /* 0x000fe20008000f00 */
[----:B------:R-:W-:Y:S01]  /*97d0*/  UIADD3.X UR9, UPT, UPT, URZ, UR53, URZ, UP0, !UPT ;  /* 0x00000035ff097290 */ /* 0x000fe200087fe4ff */
[----:B------:R-:W-:Y:S02]  /*97e0*/  UMOV UR6, UR42 ;  /* 0x0000002a00067c82 */ /* 0x000fe40008000000 */
[----:B------:R-:W-:Y:S01]  /*97f0*/  R2UR UR4, R188 ;  /* 0x00000000bc0472ca */ /* 0x000fe200000e0000 */
[----:B------:R-:W-:Y:S11]  /*9800*/  UMOV UR7, UR36 ;  /* 0x0000002400077c82 */ /* 0x000ff60008000000 */
[----:B------:R-:W-:Y:S01]  /*9810*/  @!UPT UIADD3 URZ, UPT, UPT, URZ, URZ, URZ ;  /* 0x000000fffffff290 */ /* 0x000fe2000fffe0ff */
[----:B------:R2:W-:Y:S01]  /*9820*/  UTMASTG.3D [UR4], [UR8] ;  /* 0x00000004080073b5 */ /* 0x0005e20008010000 */
[----:B------:R0:W-:Y:S01]  /*9830*/  UTMACMDFLUSH ;  /* 0x00000000000079b7 */ /* 0x0001e20000000000 */
[----:B--2---:R-:W-:Y:S04]  /*9840*/  DEPBAR.LE SB0, 0x1 ;  /* 0x000080400000791a */ /* 0x004fe80000000000 */
.L_x_115:
[----:B------:R-:W-:Y:S05]  /*9850*/  BSYNC.RECONVERGENT B0 ;  /* 0x0000000000007941 */ /* 0x000fea0003800200 */
.L_x_114:
        /* <DEDUP_REMOVED lines=16> */
.L_x_119:
[----:B------:R-:W-:Y:S05]  /*9960*/  BSYNC B0 ;  /* 0x0000000000007941 */ /* 0x000fea0003800000 */
.L_x_118:
        /* <DEDUP_REMOVED lines=20> */
.L_x_117:
[----:B------:R-:W-:Y:S05]  /*9ab0*/  BSYNC B1 ;  /* 0x0000000000017941 */ /* 0x000fea0003800000 */
.L_x_116:
[----:B--2---:R-:W-:Y:S05]  /*9ac0*/  VIADD R0, R80, 0xc0 ;  /* 0x000000c050007836 */ /* 0x004fea0000000000 */
        /* <DEDUP_REMOVED lines=20> */
.L_x_121:
[----:B------:R-:W-:Y:S01]  /*9c10*/  ISETP.NE.AND P0, PT, R189, RZ, PT ;  /* 0x000000ffbd00720c */ /* 0x000fe20003f05270 */
[----:B------:R-:W-:Y:S05]  /*9c20*/  WARPSYNC.ALL ;  /* 0x0000000000007948 */ /* 0x000fea0003800000 */
[----:B------:R-:W-:Y:S01]  /*9c30*/  R2UR UR4, R80 ;  /* 0x00000000500472ca */ /* 0x000fe200000e0000 */
[----:B------:R-:W-:Y:S01]  /*9c40*/  BSSY.RECONVERGENT B0, `(.L_x_122) ;  /* 0x000011d000007945 */ /* 0x000fe20003800200 */
[----:B---3--:R-:W-:Y:S02]  /*9c50*/  F2FP.F16.E5M2.UNPACK_B R11, R149 ;  /* 0x00000095ff0b723e */ /* 0x008fe400020004ff */
[----:B------:R-:W-:Y:S02]  /*9c60*/  F2FP.F16.E5M2.UNPACK_B R10, R150 ;  /* 0x00000096ff0a723e */ /* 0x000fe400020004ff */
[----:B------:R-:W-:Y:S01]  /*9c70*/  F2FP.F16.E5M2.UNPACK_B R9, R151 ;  /* 0x00000097ff09723e */ /* 0x000fe200020004ff */
[--C-:B------:R-:W-:Y:S01]  /*9c80*/  HADD2.F32 R83, -RZ, R11.reuse.H0_H0 ;  /* 0x2000000bff537230 */ /* 0x100fe20000004100 */
[----:B----4-:R-:W-:Y:S01]  /*9c90*/  F2FP.F16.E5M2.UNPACK_B R8, R152 ;  /* 0x00000098ff08723e */ /* 0x010fe200020004ff */
[----:B------:R-:W-:Y:S01]  /*9ca0*/  HADD2.F32 R84, -RZ, R11.H1_H1 ;  /* 0x3000000bff547230 */ /* 0x000fe20000004100 */
[----:B------:R-:W-:Y:S01]  /*9cb0*/  F2FP.F16.E5M2.UNPACK_B R7, R153 ;  /* 0x00000099ff07723e */ /* 0x000fe200020004ff */
[--C-:B------:R-:W-:Y:S01]  /*9cc0*/  HADD2.F32 R87, -RZ, R10.reuse.H0_H0 ;  /* 0x2000000aff577230 */ /* 0x100fe20000004100 */
[----:B------:R-:W-:Y:S01]  /*9cd0*/  F2FP.F16.E5M2.UNPACK_B R6, R154 ;  /* 0x0000009aff06723e */ /* 0x000fe200020004ff */
[----:B------:R-:W-:Y:S01]  /*9ce0*/  HADD2.F32 R88, -RZ, R10.H1_H1 ;  /* 0x3000000aff587230 */ /* 0x000fe20000004100 */
[----:B------:R-:W-:Y:S01]  /*9cf0*/  F2FP.F16.E5M2.UNPACK_B R5, R155 ;  /* 0x0000009bff05723e */ /* 0x000fe200020004ff */
[--C-:B------:R-:W-:Y:S01]  /*9d00*/  HADD2.F32 R91, -RZ, R9.reuse.H0_H0 ;  /* 0x20000009ff5b7230 */ /* 0x100fe20000004100 */
[----:B-1----:R-:W-:Y:S01]  /*9d10*/  F2FP.F16.E5M2.UNPACK_B R4, R156 ;  /* 0x0000009cff04723e */ /* 0x002fe200020004ff */
[----:B------:R-:W-:Y:S01]  /*9d20*/  HADD2.F32 R92, -RZ, R9.H1_H1 ;  /* 0x30000009ff5c7230 */ /* 0x000fe20000004100 */
[-C--:B------:R-:W-:Y:S01]  /*9d30*/  F2FP.F16.E5M2.UNPACK_B R2, R148.reuse ;  /* 0x00000094ff02723e */ /* 0x080fe200020004ff */
[--C-:B------:R-:W-:Y:S01]  /*9d40*/  HADD2.F32 R95, -RZ, R8.reuse.H0_H0 ;  /* 0x20000008ff5f7230 */ /* 0x100fe20000004100 */
[----:B------:R-:W-:Y:S01]  /*9d50*/  F2FP.F16.E5M2.UNPACK_B R148, R148.H1 ;  /* 0x00000094ff94723e */ /* 0x000fe200030004ff */
[----:B------:R-:W-:Y:S01]  /*9d60*/  HADD2.F32 R97, -RZ, R8.H1_H1 ;  /* 0x30000008ff617230 */ /* 0x000fe20000004100 */
[----:B------:R-:W-:Y:S01]  /*9d70*/  F2FP.F16.E5M2.UNPACK_B R149, R149.H1 ;  /* 0x00000095ff95723e */ /* 0x000fe200030004ff */
[--C-:B------:R-:W-:Y:S01]  /*9d80*/  HADD2.F32 R98, -RZ, R7.reuse.H0_H0 ;  /* 0x20000007ff627230 */ /* 0x100fe20000004100 */
[----:B------:R-:W-:Y:S01]  /*9d90*/  F2FP.F16.E5M2.UNPACK_B R150, R150.H1 ;  /* 0x00000096ff96723e */ /* 0x000fe200030004ff */
[----:B------:R-:W-:Y:S01]  /*9da0*/  HADD2.F32 R101, -RZ, R7.H1_H1 ;  /* 0x30000007ff657230 */ /* 0x000fe20000004100 */
[----:B------:R-:W-:Y:S01]  /*9db0*/  F2FP.F16.E5M2.UNPACK_B R151, R151.H1 ;  /* 0x00000097ff97723e */ /* 0x000fe200030004ff */
[--C-:B------:R-:W-:Y:S01]  /*9dc0*/  HADD2.F32 R102, -RZ, R6.reuse.H0_H0 ;  /* 0x20000006ff667230 */ /* 0x100fe20000004100 */
[----:B------:R-:W-:Y:S01]  /*9dd0*/  F2FP.F16.E5M2.UNPACK_B R138, R163 ;  /* 0x000000a3ff8a723e */ /* 0x000fe200020004ff */
[----:B------:R-:W-:Y:S01]  /*9de0*/  HADD2.F32 R105, -RZ, R6.H1_H1 ;  /* 0x30000006ff697230 */ /* 0x000fe20000004100 */
[----:B------:R-:W-:Y:S01]  /*9df0*/  R2UR UR5, R193 ;  /* 0x00000000c10572ca */ /* 0x000fe200000e0000 */
[--C-:B------:R-:W-:Y:S01]  /*9e00*/  HADD2.F32 R106, -RZ, R5.reuse.H0_H0 ;  /* 0x20000005ff6a7230 */ /* 0x100fe20000004100 */
[----:B------:R-:W-:Y:S01]  /*9e10*/  F2FP.F16.E5M2.UNPACK_B R116, R157 ;  /* 0x0000009dff74723e */ /* 0x000fe200020004ff */
[----:B------:R-:W-:Y:S01]  /*9e20*/  HADD2.F32 R109, -RZ, R5.H1_H1 ;  /* 0x30000005ff6d7230 */ /* 0x000fe20000004100 */
[----:B------:R-:W-:Y:S01]  /*9e30*/  F2FP.F16.E5M2.UNPACK_B R120, R158 ;  /* 0x0000009eff78723e */ /* 0x000fe200020004ff */
[--C-:B------:R-:W-:Y:S01]  /*9e40*/  HADD2.F32 R110, -RZ, R4.reuse.H0_H0 ;  /* 0x20000004ff6e7230 */ /* 0x100fe20000004100 */
[----:B------:R-:W-:Y:S01]  /*9e50*/  F2FP.F16.E5M2.UNPACK_B R124, R159 ;  /* 0x0000009fff7c723e */ /* 0x000fe200020004ff */
[----:B------:R-:W-:Y:S01]  /*9e60*/  HADD2.F32 R113, -RZ, R4.H1_H1 ;  /* 0x30000004ff717230 */ /* 0x000fe20000004100 */
[----:B------:R-:W-:Y:S01]  /*9e70*/  F2FP.F16.E5M2.UNPACK_B R128, R160 ;  /* 0x000000a0ff80723e */ /* 0x000fe200020004ff */
[----:B------:R-:W1:Y:S01]  /*9e80*/  LDTM.x64 R4, tmem[UR4+0xc0] ;  /* 0x0000c004000479ee */ /* 0x000e620008340000 */
[--C-:B------:R-:W-:Y:S01]  /*9e90*/  HADD2.F32 R0, -RZ, R2.reuse.H0_H0 ;  /* 0x20000002ff007230 */ /* 0x100fe20000004100 */
[----:B------:R-:W-:Y:S01]  /*9ea0*/  NOP ;  /* 0x0000000000007918 */ /* 0x000fe20000000000 */
[----:B------:R-:W-:Y:S01]  /*9eb0*/  HADD2.F32 R2, -RZ, R2.H1_H1 ;  /* 0x30000002ff027230 */ /* 0x000fe20000004100 */
[----:B------:R-:W-:Y:S01]  /*9ec0*/  UIADD3 UR5, UPT, UPT, UR5, 0xb0, URZ ;  /* 0x000000b005057890 */ /* 0x000fe2000fffe0ff */
[--C-:B------:R-:W-:Y:S01]  /*9ed0*/  HADD2.F32 R86, -RZ, R149.reuse.H1_H1 ;  /* 0x30000095ff567230 */ /* 0x100fe20000004100 */
[----:B------:R-:W-:Y:S01]  /*9ee0*/  F2FP.F16.E5M2.UNPACK_B R132, R161 ;  /* 0x000000a1ff84723e */ /* 0x000fe200020004ff */
[--C-:B------:R-:W-:Y:S01]  /*9ef0*/  HADD2.F32 R114, -RZ, R116.reuse.H0_H0 ;  /* 0x20000074ff727230 */ /* 0x100fe20000004100 */
[----:B------:R-:W-:Y:S01]  /*9f00*/  UPRMT UR5, UR37, 0x654, UR5 ;  /* 0x0000065425057896 */ /* 0x000fe20008000005 */
[----:B------:R-:W-:Y:S01]  /*9f10*/  HADD2.F32 R117, -RZ, R116.H1_H1 ;  /* 0x30000074ff757230 */ /* 0x000fe20000004100 */
[----:B------:R-:W-:Y:S01]  /*9f20*/  F2FP.F16.E5M2.UNPACK_B R136, R162 ;  /* 0x000000a2ff88723e */ /* 0x000fe200020004ff */
[--C-:B------:R-:W-:Y:S01]  /*9f30*/  HADD2.F32 R118, -RZ, R120.reuse.H0_H0 ;  /* 0x20000078ff767230 */ /* 0x100fe20000004100 */
[----:B------:R-:W-:Y:S01]  /*9f40*/  F2FP.F16.E5M2.UNPACK_B R152, R152.H1 ;  /* 0x00000098ff98723e */ /* 0x000fe200030004ff */
[----:B------:R-:W-:Y:S01]  /*9f50*/  HADD2.F32 R121, -RZ, R120.H1_H1 ;  /* 0x30000078ff797230 */ /* 0x000fe20000004100 */
[----:B------:R-:W-:Y:S01]  /*9f60*/  F2FP.F16.E5M2.UNPACK_B R153, R153.H1 ;  /* 0x00000099ff99723e */ /* 0x000fe200030004ff */
[--C-:B------:R-:W-:Y:S01]  /*9f70*/  HADD2.F32 R122, -RZ, R124.reuse.H0_H0 ;  /* 0x2000007cff7a7230 */ /* 0x100fe20000004100 */
[----:B------:R-:W-:Y:S01]  /*9f80*/  F2FP.F16.E5M2.UNPACK_B R154, R154.H1 ;  /* 0x0000009aff9a723e */ /* 0x000fe200030004ff */
[----:B-1----:R-:W-:Y:S01]  /*9f90*/  SYNCS.ARRIVE.TRANS64.RED.A1T0 RZ, [UR5], RZ ;  /* 0x000000ffffff79a7 */ /* 0x002fe20008100405 */
[----:B------:R-:W-:Y:S01]  /*9fa0*/  HADD2.F32 R125, -RZ, R124.H1_H1 ;  /* 0x3000007cff7d7230 */ /* 0x000fe20000004100 */
[----:B------:R-:W-:Y:S01]  /*9fb0*/  F2FP.F16.E5M2.UNPACK_B R155, R155.H1 ;  /* 0x0000009bff9b723e */ /* 0x000fe200030004ff */
[--C-:B------:R-:W-:Y:S01]  /*9fc0*/  HADD2.F32 R126, -RZ, R128.reuse.H0_H0 ;  /* 0x20000080ff7e7230 */ /* 0x100fe20000004100 */
[----:B------:R-:W-:Y:S01]  /*9fd0*/  F2FP.F16.E5M2.UNPACK_B R156, R156.H1 ;  /* 0x0000009cff9c723e */ /* 0x000fe200030004ff */
[----:B------:R-:W-:Y:S01]  /*9fe0*/  HADD2.F32 R129, -RZ, R128.H1_H1 ;  /* 0x30000080ff817230 */ /* 0x000fe20000004100 */
[----:B------:R-:W-:Y:S01]  /*9ff0*/  F2FP.F16.E5M2.UNPACK_B R157, R157.H1 ;  /* 0x0000009dff9d723e */ /* 0x000fe200030004ff */
[C---:B------:R-:W-:Y:S01]  /*a000*/  FMUL R4, R78.reuse, R4 ;  /* 0x000000044e047220 */ /* 0x040fe20000400000 */
[C---:B------:R-:W-:Y:S01]  /*a010*/  FMUL R5, R78.reuse, R5 ;  /* 0x000000054e057220 */ /* 0x040fe20000400000 */
[----:B------:R-:W-:Y:S02]  /*a020*/  HADD2.F32 R3, -RZ, R148.H0_H0 ;  /* 0x20000094ff037230 */ /* 0x000fe40000004100 */
        /* <DEDUP_REMOVED lines=11> */
[----:B------:R-:W-:Y:S02]  /*a0e0*/  HADD2.F32 R130, -RZ, R132.H0_H0 ;  /* 0x20000084ff827230 */ /* 0x000fe40000004100 */
[C---:B------:R-:W-:Y:S01]  /*a0f0*/  FMUL R6, R78.reuse, R6 ;  /* 0x000000064e067220 */ /* 0x040fe20000400000 */
[----:B------:R-:W-:Y:S02]  /*a100*/  HADD2.F32 R82, -RZ, R148.H1_H1 ;  /* 0x30000094ff527230 */ /* 0x000fe40000004100 */
[C---:B------:R-:W-:Y:S01]  /*a110*/  FMUL R7, R78.reuse, R7 ;  /* 0x000000074e077220 */ /* 0x040fe20000400000 */
[----:B------:R-:W-:Y:S02]  /*a120*/  HADD2.F32 R85, -RZ, R149.H0_H0 ;  /* 0x20000095ff557230 */ /* 0x000fe40000004100 */
[C---:B------:R-:W-:Y:S01]  /*a130*/  FFMA R6, R81.reuse, R3, R6 ;  /* 0x0000000351067223 */ /* 0x040fe20000000006 */
[----:B------:R-:W-:Y:S02]  /*a140*/  HADD2.F32 R133, -RZ, R132.H1_H1 ;  /* 0x30000084ff857230 */ /* 0x000fe40000004100 */
[C---:B------:R-:W-:Y:S01]  /*a150*/  FFMA R7, R81.reuse, R82, R7 ;  /* 0x0000005251077223 */ /* 0x040fe20000000007 */
[C---:B------:R-:W-:Y:S01]  /*a160*/  FFMA R8, R81.reuse, R83, R8 ;  /* 0x0000005351087223 */ /* 0x040fe20000000008 */
[C---:B------:R-:W-:Y:S01]  /*a170*/  FFMA R9, R81.reuse, R84, R9 ;  /* 0x0000005451097223 */ /* 0x040fe20000000009 */
[--C-:B------:R-:W-:Y:S02]  /*a180*/  HADD2.F32 R82, -RZ, R138.reuse.H0_H0 ;  /* 0x2000008aff527230 */ /* 0x100fe40000004100 */
[C---:B------:R-:W-:Y:S01]  /*a190*/  FMUL R10, R78.reuse, R10 ;  /* 0x0000000a4e0a7220 */ /* 0x040fe20000400000 */
[----:B------:R-:W-:Y:S02]  /*a1a0*/  HADD2.F32 R83, -RZ, R138.H1_H1 ;  /* 0x3000008aff537230 */ /* 0x000fe40000004100 */
[C---:B------:R-:W-:Y:S01]  /*a1b0*/  FMUL R11, R78.reuse, R11 ;  /* 0x0000000b4e0b7220 */ /* 0x040fe20000400000 */
[----:B------:R-:W-:Y:S02]  /*a1c0*/  HADD2.F32 R89, -RZ, R150.H0_H0 ;  /* 0x20000096ff597230 */ /* 0x000fe40000004100 */
[C---:B------:R-:W-:Y:S01]  /*a1d0*/  FFMA R10, R81.reuse, R85, R10 ;  /* 0x00000055510a7223 */ /* 0x040fe2000000000a */
[--C-:B------:R-:W-:Y:S02]  /*a1e0*/  HADD2.F32 R134, -RZ, R136.reuse.H0_H0 ;  /* 0x20000088ff867230 */ /* 0x100fe40000004100 */
[C---:B------:R-:W-:Y:S01]  /*a1f0*/  FFMA R11, R81.reuse, R86, R11 ;  /* 0x00000056510b7223 */ /* 0x040fe2000000000b */
[C---:B------:R-:W-:Y:S01]  /*a200*/  FFMA R12, R81.reuse, R87, R12 ;  /* 0x00000057510c7223 */ /* 0x040fe2000000000c */
[----:B------:R-:W-:Y:S01]  /*a210*/  FFMA R13, R81, R88, R13 ;  /* 0x00000058510d7223 */ /* 0x000fe2000000000d */
[----:B------:R-:W-:Y:S01]  /*a220*/  F2FP.SATFINITE.E5M2.F32.PACK_AB_MERGE_C R86, R7, R6, RZ ;  /* 0x000000060756723e */ /* 0x000fe200048060ff */
[C---:B------:R-:W-:Y:S01]  /*a230*/  FMUL R7, R78.reuse, R24 ;  /* 0x000000184e077220 */ /* 0x040fe20000400000 */
[----:B------:R-:W-:Y:S01]  /*a240*/  F2FP.SATFINITE.E5M2.F32.PACK_AB_MERGE_C R138, R11, R10, RZ ;  /* 0x0000000a0b8a723e */ /* 0x000fe200048060ff */
[C---:B------:R-:W-:Y:S01]  /*a250*/  FMUL R10, R78.reuse, R25 ;  /* 0x000000194e0a7220 */ /* 0x040fe20000400000 */
[C---:B------:R-:W-:Y:S01]  /*a260*/  FMUL R25, R78.reuse, R32 ;  /* 0x000000204e197220 */ /* 0x040fe20000400000 */
[----:B------:R-:W-:Y:S02]  /*a270*/  HADD2.F32 R137, -RZ, R136.H1_H1 ;  /* 0x30000088ff897230 */ /* 0x000fe40000004100 */
[C---:B------:R-:W-:Y:S01]  /*a280*/  FMUL R14, R78.reuse, R14 ;  /* 0x0000000e4e0e7220 */ /* 0x040fe20000400000 */
[----:B------:R-:W-:Y:S02]  /*a290*/  HADD2.F32 R90, -RZ, R150.H1_H1 ;  /* 0x30000096ff5a7230 */ /* 0x000fe40000004100 */
[C---:B------:R-:W-:Y:S01]  /*a2a0*/  FMUL R15, R78.reuse, R15 ;  /* 0x0000000f4e0f7220 */ /* 0x040fe20000400000 */
[--C-:B------:R-:W-:Y:S02]  /*a2b0*/  HADD2.F32 R93, -RZ, R151.reuse.H0_H0 ;  /* 0x20000097ff5d7230 */ /* 0x100fe40000004100 */
[C---:B------:R-:W-:Y:S01]  /*a2c0*/  FFMA R14, R81.reuse, R89, R14 ;  /* 0x00000059510e7223 */ /* 0x040fe2000000000e */
[----:B------:R-:W-:Y:S02]  /*a2d0*/  HADD2.F32 R94, -RZ, R151.H1_H1 ;  /* 0x30000097ff5e7230 */ /* 0x000fe40000004100 */
[C---:B------:R-:W-:Y:S01]  /*a2e0*/  FFMA R15, R81.reuse, R90, R15 ;  /* 0x0000005a510f7223 */ /* 0x040fe2000000000f */
[C---:B------:R-:W-:Y:S01]  /*a2f0*/  FFMA R16, R81.reuse, R91, R16 ;  /* 0x0000005b51107223 */ /* 0x040fe20000000010 */
[----:B------:R-:W-:Y:S01]  /*a300*/  FFMA R17, R81, R92, R17 ;  /* 0x0000005c51117223 */ /* 0x000fe20000000011 */
[C---:B------:R-:W-:Y:S01]  /*a310*/  FMUL R18, R78.reuse, R18 ;  /* 0x000000124e127220 */ /* 0x040fe20000400000 */
[C---:B------:R-:W-:Y:S01]  /*a320*/  FMUL R19, R78.reuse, R19 ;  /* 0x000000134e137220 */ /* 0x040fe20000400000 */
[--C-:B------:R-:W-:Y:S01]  /*a330*/  HADD2.F32 R96, -RZ, R152.reuse.H0_H0 ;  /* 0x20000098ff607230 */ /* 0x100fe20000004100 */
[----:B------:R-:W-:Y:S01]  /*a340*/  F2FP.SATFINITE.E5M2.F32.PACK_AB_MERGE_C R14, R15, R14, RZ ;  /* 0x0000000e0f0e723e */ /* 0x000fe200048060ff */
[C---:B------:R-:W-:Y:S01]  /*a350*/  FFMA R18, R81.reuse, R93, R18 ;  /* 0x0000005d51127223 */ /* 0x040fe20000000012 */
[C---:B------:R-:W-:Y:S01]  /*a360*/  FFMA R19, R81.reuse, R94, R19 ;  /* 0x0000005e51137223 */ /* 0x040fe20000000013 */
[C---:B------:R-:W-:Y:S01]  /*a370*/  FFMA R0, R81.reuse, R95, R0 ;  /* 0x0000005f51007223 */ /* 0x040fe20000000000 */
[----:B------:R-:W-:Y:S01]  /*a380*/  FFMA R2, R81, R97, R2 ;  /* 0x0000006151027223 */ /* 0x000fe20000000002 */
[----:B------:R-:W-:Y:S02]  /*a390*/  HADD2.F32 R99, -RZ, R152.H1_H1 ;  /* 0x30000098ff637230 */ /* 0x000fe40000004100 */
[C---:B------:R-:W-:Y:S01]  /*a3a0*/  FMUL R3, R78.reuse, R22 ;  /* 0x000000164e037220 */ /* 0x040fe20000400000 */
[----:B------:R-:W-:Y:S01]  /*a3b0*/  F2FP.SATFINITE.E5M2.F32.PACK_AB_MERGE_C R18, R19, R18, RZ ;  /* 0x000000121312723e */ /* 0x000fe200048060ff */
[C---:B------:R-:W-:Y:S01]  /*a3c0*/  FMUL R22, R78.reuse, R29 ;  /* 0x0000001d4e167220 */ /* 0x040fe20000400000 */
[C---:B------:R-:W-:Y:S01]  /*a3d0*/  FMUL R29, R78.reuse, R36 ;  /* 0x000000244e1d7220 */ /* 0x040fe20000400000 */
[C---:B------:R-:W-:Y:S01]  /*a3e0*/  FFMA R3, R81.reuse, R96, R3 ;  /* 0x0000006051037223 */ /* 0x040fe20000000003 */
[C---:B------:R-:W-:Y:S01]  /*a3f0*/  FMUL R6, R78.reuse, R23 ;  /* 0x000000174e067220 */ /* 0x040fe20000400000 */
[--C-:B------:R-:W-:Y:S02]  /*a400*/  HADD2.F32 R100, -RZ, R153.reuse.H0_H0 ;  /* 0x20000099ff647230 */ /* 0x100fe40000004100 */
[C---:B------:R-:W-:Y:S01]  /*a410*/  FMUL R11, R78.reuse, R26 ;  /* 0x0000001a4e0b7220 */ /* 0x040fe20000400000 */
[----:B------:R-:W-:Y:S02]  /*a420*/  HADD2.F32 R103, -RZ, R153.H1_H1 ;  /* 0x30000099ff677230 */ /* 0x000fe40000004100 */
[C---:B------:R-:W-:Y:S01]  /*a430*/  FFMA R6, R81.reuse, R99, R6 ;  /* 0x0000006351067223 */ /* 0x040fe20000000006 */
[C---:B------:R-:W-:Y:S01]  /*a440*/  FFMA R7, R81.reuse, R98, R7 ;  /* 0x0000006251077223 */ /* 0x040fe20000000007 */
[C---:B------:R-:W-:Y:S01]  /*a450*/  FFMA R10, R81.reuse, R101, R10 ;  /* 0x00000065510a7223 */ /* 0x040fe2000000000a */
[C---:B------:R-:W-:Y:S01]  /*a460*/  FFMA R11, R81.reuse, R100, R11 ;  /* 0x00000064510b7223 */ /* 0x040fe2000000000b */
[----:B------:R-:W-:Y:S01]  /*a470*/  FMUL R26, R78, R33 ;  /* 0x000000214e1a7220 */ /* 0x000fe20000400000 */
[----:B------:R-:W-:Y:S01]  /*a480*/  F2FP.SATFINITE.E5M2.F32.PACK_AB_MERGE_C R3, R6, R3, RZ ;  /* 0x000000030603723e */ /* 0x000fe200048060ff */
[C---:B------:R-:W-:Y:S01]  /*a490*/  FMUL R33, R78.reuse, R40 ;  /* 0x000000284e217220 */ /* 0x040fe20000400000 */
        /* <DEDUP_REMOVED lines=8> */
[C---:B------:R-:W-:Y:S01]  /*a520*/  FMUL R30, R78.reuse, R37 ;  /* 0x000000254e1e7220 */ /* 0x040fe20000400000 */
[C---:B------:R-:W-:Y:S01]  /*a530*/  FMUL R37, R78.reuse, R44 ;  /* 0x0000002c4e257220 */ /* 0x040fe20000400000 */
[C---:B------:R-:W-:Y:S01]  /*a540*/  FMUL R24, R78.reuse, R31 ;  /* 0x0000001f4e187220 */ /* 0x040fe20000400000 */
[----:B------:R-:W-:Y:S01]  /*a550*/  F2FP.F16.E5M2.UNPACK_B R158, R158.H1 ;  /* 0x0000009eff9e723e */ /* 0x000fe200030004ff */
[--C-:B------:R-:W-:Y:S02]  /*a560*/  HADD2.F32 R108, -RZ, R155.reuse.H0_H0 ;  /* 0x2000009bff6c7230 */ /* 0x100fe40000004100 */
[----:B------:R-:W-:Y:S01]  /*a570*/  FMUL R27, R78, R34 ;  /* 0x000000224e1b7220 */ /* 0x000fe20000400000 */
[----:B------:R-:W-:Y:S02]  /*a580*/  HADD2.F32 R111, -RZ, R155.H1_H1 ;  /* 0x3000009bff6f7230 */ /* 0x000fe40000004100 */
[C---:B------:R-:W-:Y:S01]  /*a590*/  FFMA R24, R81.reuse, R107, R24 ;  /* 0x0000006b51187223 */ /* 0x040fe20000000018 */
[----:B------:R-:W-:Y:S01]  /*a5a0*/  F2FP.F16.E5M2.UNPACK_B R159, R159.H1 ;  /* 0x0000009fff9f723e */ /* 0x000fe200030004ff */
[C---:B------:R-:W-:Y:S01]  /*a5b0*/  FFMA R25, R81.reuse, R106, R25 ;  /* 0x0000006a51197223 */ /* 0x040fe20000000019 */
[C---:B------:R-:W-:Y:S01]  /*a5c0*/  FFMA R26, R81.reuse, R109, R26 ;  /* 0x0000006d511a7223 */ /* 0x040fe2000000001a */
[----:B------:R-:W-:Y:S01]  /*a5d0*/  F2FP.F16.E5M2.UNPACK_B R160, R160.H1 ;  /* 0x000000a0ffa0723e */ /* 0x000fe200030004ff */
[C---:B------:R-:W-:Y:S01]  /*a5e0*/  FFMA R27, R81.reuse, R108, R27 ;  /* 0x0000006c511b7223 */ /* 0x040fe2000000001b */
[----:B------:R-:W-:Y:S01]  /*a5f0*/  F2FP.SATFINITE.E5M2.F32.PACK_AB_MERGE_C R6, R24, R23, RZ ;  /* 0x000000171806723e */ /* 0x000fe200048060ff */
[C---:B------:R-:W-:Y:S01]  /*a600*/  FMUL R34, R78.reuse, R41 ;  /* 0x000000294e227220 */ /* 0x040fe20000400000 */
[C---:B------:R-:W-:Y:S01]  /*a610*/  FMUL R41, R78.reuse, R48 ;  /* 0x000000304e297220 */ /* 0x040fe20000400000 */
[----:B------:R-:W-:Y:S01]  /*a620*/  FMUL R28, R78, R35 ;  /* 0x000000234e1c7220 */ /* 0x000fe20000400000 */
[----:B------:R-:W-:Y:S01]  /*a630*/  F2FP.F16.E5M2.UNPACK_B R161, R161.H1 ;  /* 0x000000a1ffa1723e */ /* 0x000fe200030004ff */
[--C-:B------:R-:W-:Y:S01]  /*a640*/  HADD2.F32 R112, -RZ, R156.reuse.H0_H0 ;  /* 0x2000009cff707230 */ /* 0x100fe20000004100 */
[----:B------:R-:W-:Y:S01]  /*a650*/  F2FP.SATFINITE.E5M2.F32.PACK_AB_MERGE_C R6, R22, R21, R6 ;  /* 0x000000151606723e */ /* 0x000fe20004806006 */
[C---:B------:R-:W-:Y:S01]  /*a660*/  FFMA R28, R81.reuse, R111, R28 ;  /* 0x0000006f511c7223 */ /* 0x040fe2000000001c */
[C---:B------:R-:W-:Y:S01]  /*a670*/  FFMA R29, R81.reuse, R110, R29 ;  /* 0x0000006e511d7223 */ /* 0x040fe2000000001d */
[C---:B------:R-:W-:Y:S01]  /*a680*/  FFMA R30, R81.reuse, R113, R30 ;  /* 0x00000071511e7223 */ /* 0x040fe2000000001e */
[----:B------:R-:W-:Y:S02]  /*a690*/  HADD2.F32 R115, -RZ, R156.H1_H1 ;  /* 0x3000009cff737230 */ /* 0x000fe40000004100 */
[C---:B------:R-:W-:Y:S01]  /*a6a0*/  FMUL R31, R78.reuse, R38 ;  /* 0x000000264e1f7220 */ /* 0x040fe20000400000 */
[----:B------:R-:W-:Y:S01]  /*a6b0*/  F2FP.F16.E5M2.UNPACK_B R162, R162.H1 ;  /* 0x000000a2ffa2723e */ /* 0x000fe200030004ff */
[C---:B------:R-:W-:Y:S01]  /*a6c0*/  FMUL R38, R78.reuse, R45 ;  /* 0x0000002d4e267220 */ /* 0x040fe20000400000 */
[C---:B------:R-:W-:Y:S01]  /*a6d0*/  FMUL R45, R78.reuse, R52 ;  /* 0x000000344e2d7220 */ /* 0x040fe20000400000 */
[----:B------:R-:W-:Y:S01]  /*a6e0*/  F2FP.F16.E5M2.UNPACK_B R163, R163.H1 ;  /* 0x000000a3ffa3723e */ /* 0x000fe200030004ff */
[----:B------:R-:W-:Y:S01]  /*a6f0*/  FFMA R31, R81, R112, R31 ;  /* 0x00000070511f7223 */ /* 0x000fe2000000001f */
[----:B------:R-:W-:Y:S01]  /*a700*/  FMUL R52, R78, R59 ;  /* 0x0000003b4e347220 */ /* 0x000fe20000400000 */
[----:B------:R-:W-:Y:S01]  /*a710*/  IADD3 R76, PT, PT, R76, 0x1, RZ ;  /* 0x000000014c4c7810 */ /* 0x000fe20007ffe0ff */
[C---:B------:R-:W-:Y:S01]  /*a720*/  FMUL R59, R78.reuse, R66 ;  /* 0x000000424e3b7220 */ /* 0x040fe20000400000 */
[----:B------:R-:W-:Y:S01]  /*a730*/  F2FP.SATFINITE.E5M2.F32.PACK_AB_MERGE_C R66, R13, R12, R14 ;  /* 0x0000000c0d42723e */ /* 0x000fe2000480600e */
[C---:B------:R-:W-:Y:S01]  /*a740*/  FMUL R32, R78.reuse, R39 ;  /* 0x000000274e207220 */ /* 0x040fe20000400000 */
[--C-:B------:R-:W-:Y:S02]  /*a750*/  HADD2.F32 R116, -RZ, R157.reuse.H0_H0 ;  /* 0x2000009dff747230 */ /* 0x100fe40000004100 */
[C---:B------:R-:W-:Y:S01]  /*a760*/  FMUL R35, R78.reuse, R42 ;  /* 0x0000002a4e237220 */ /* 0x040fe20000400000 */
[----:B------:R-:W-:Y:S02]  /*a770*/  HADD2.F32 R119, -RZ, R157.H1_H1 ;  /* 0x3000009dff777230 */ /* 0x000fe40000004100 */
[C---:B------:R-:W-:Y:S01]  /*a780*/  FFMA R32, R81.reuse, R115, R32 ;  /* 0x0000007351207223 */ /* 0x040fe20000000020 */
[----:B------:R-:W-:Y:S01]  /*a790*/  FMUL R36, R78, R43 ;  /* 0x0000002b4e247220 */ /* 0x000fe20000400000 */
[C---:B------:R-:W-:Y:S01]  /*a7a0*/  FFMA R33, R81.reuse, R114, R33 ;  /* 0x0000007251217223 */ /* 0x040fe20000000021 */
[C---:B------:R-:W-:Y:S01]  /*a7b0*/  FFMA R34, R81.reuse, R117, R34 ;  /* 0x0000007551227223 */ /* 0x040fe20000000022 */
[--C-:B------:R-:W-:Y:S01]  /*a7c0*/  HADD2.F32 R120, -RZ, R158.reuse.H0_H0 ;  /* 0x2000009eff787230 */ /* 0x100fe20000004100 */
[----:B------:R-:W-:Y:S01]  /*a7d0*/  F2FP.SATFINITE.E5M2.F32.PACK_AB_MERGE_C R32, R32, R31, RZ ;  /* 0x0000001f2020723e */ /* 0x000fe200048060ff */
[C---:B------:R-:W-:Y:S01]  /*a7e0*/  FFMA R35, R81.reuse, R116, R35 ;  /* 0x0000007451237223 */ /* 0x040fe20000000023 */
[----:B------:R-:W-:Y:S02]  /*a7f0*/  HADD2.F32 R123, -RZ, R158.H1_H1 ;  /* 0x3000009eff7b7230 */ /* 0x000fe40000004100 */
[----:B------:R-:W-:Y:S01]  /*a800*/  FMUL R39, R78, R46 ;  /* 0x0000002e4e277220 */ /* 0x000fe20000400000 */
[----:B------:R-:W-:Y:S01]  /*a810*/  F2FP.SATFINITE.E5M2.F32.PACK_AB_MERGE_C R32, R30, R29, R32 ;  /* 0x0000001d1e20723e */ /* 0x000fe20004806020 */
[C---:B------:R-:W-:Y:S01]  /*a820*/  FFMA R36, R81.reuse, R119, R36 ;  /* 0x0000007751247223 */ /* 0x040fe20000000024 */
[C---:B------:R-:W-:Y:S01]  /*a830*/  FMUL R40, R78.reuse, R47 ;  /* 0x0000002f4e287220 */ /* 0x040fe20000400000 */
[C---:B------:R-:W-:Y:S01]  /*a840*/  FFMA R37, R81.reuse, R118, R37 ;  /* 0x0000007651257223 */ /* 0x040fe20000000025 */
[C---:B------:R-:W-:Y:S01]  /*a850*/  FFMA R38, R81.reuse, R121, R38 ;  /* 0x0000007951267223 */ /* 0x040fe20000000026 */
[C---:B------:R-:W-:Y:S01]  /*a860*/  FMUL R42, R78.reuse, R49 ;  /* 0x000000314e2a7220 */ /* 0x040fe20000400000 */
        /* <DEDUP_REMOVED lines=8> */
[C---:B------:R-:W-:Y:S01]  /*a8f0*/  FMUL R57, R78.reuse, R64 ;  /* 0x000000404e397220 */ /* 0x040fe20000400000 */
[----:B------:R-:W-:Y:S01]  /*a900*/  FFMA R42, R81, R125, R42 ;  /* 0x0000007d512a7223 */ /* 0x000fe2000000002a */
[C---:B------:R-:W-:Y:S01]  /*a910*/  FMUL R46, R78.reuse, R53 ;  /* 0x000000354e2e7220 */ /* 0x040fe20000400000 */
[--C-:B------:R-:W-:Y:S01]  /*a920*/  HADD2.F32 R128, -RZ, R160.reuse.H0_H0 ;  /* 0x200000a0ff807230 */ /* 0x100fe20000004100 */
[----:B------:R-:W-:Y:S01]  /*a930*/  F2FP.SATFINITE.E5M2.F32.PACK_AB_MERGE_C R64, R5, R4, R86 ;  /* 0x000000040540723e */ /* 0x000fe20004806056 */
[C---:B------:R-:W-:Y:S01]  /*a940*/  FMUL R51, R78.reuse, R58 ;  /* 0x0000003a4e337220 */ /* 0x040fe20000400000 */
[C---:B------:R-:W-:Y:S01]  /*a950*/  FMUL R53, R78.reuse, R60 ;  /* 0x0000003c4e357220 */ /* 0x040fe20000400000 */
[C---:B------:R-:W-:Y:S01]  /*a960*/  FFMA R43, R81.reuse, R124, R43 ;  /* 0x0000007c512b7223 */ /* 0x040fe2000000002b */
[----:B------:R-:W-:Y:S02]  /*a970*/  HADD2.F32 R131, -RZ, R160.H1_H1 ;  /* 0x300000a0ff837230 */ /* 0x000fe40000004100 */
[C---:B------:R-:W-:Y:S01]  /*a980*/  FMUL R47, R78.reuse, R54 ;  /* 0x000000364e2f7220 */ /* 0x040fe20000400000 */
[C---:B------:R-:W-:Y:S01]  /*a990*/  FMUL R58, R78.reuse, R65 ;  /* 0x000000414e3a7220 */ /* 0x040fe20000400000 */
[----:B------:R-:W-:Y:S01]  /*a9a0*/  FMUL R60, R78, R67 ;  /* 0x000000434e3c7220 */ /* 0x000fe20000400000 */
[----:B------:R-:W-:Y:S01]  /*a9b0*/  F2FP.SATFINITE.E5M2.F32.PACK_AB_MERGE_C R5, R20, R11, RZ ;  /* 0x0000000b1405723e */ /* 0x000fe200048060ff */
[----:B------:R-:W-:Y:S01]  /*a9c0*/  FFMA R44, R81, R127, R44 ;  /* 0x0000007f512c7223 */ /* 0x000fe2000000002c */
[C---:B------:R-:W-:Y:S01]  /*a9d0*/  FMUL R48, R78.reuse, R55 ;  /* 0x000000374e307220 */ /* 0x040fe20000400000 */
[----:B------:R-:W-:Y:S01]  /*a9e0*/  F2FP.SATFINITE.E5M2.F32.PACK_AB_MERGE_C R65, R9, R8, R138 ;  /* 0x000000080941723e */ /* 0x000fe2000480608a */
[----:B------:R-:W-:Y:S01]  /*a9f0*/  FFMA R45, R81, R126, R45 ;  /* 0x0000007e512d7223 */ /* 0x000fe2000000002d */
[----:B------:R-:W-:Y:S01]  /*aa00*/  F2FP.SATFINITE.E5M2.F32.PACK_AB_MERGE_C R67, R17, R16, R18 ;  /* 0x000000101143723e */ /* 0x000fe20004806012 */
[----:B------:R-:W-:Y:S01]  /*aa10*/  FMUL R49, R78, R56 ;  /* 0x000000384e317220 */ /* 0x000fe20000400000 */
[C---:B------:R-:W-:Y:S01]  /*aa20*/  FFMA R46, R81.reuse, R129, R46 ;  /* 0x00000081512e7223 */ /* 0x040fe2000000002e */
[--C-:B------:R-:W-:Y:S02]  /*aa30*/  HADD2.F32 R132, -RZ, R161.reuse.H0_H0 ;  /* 0x200000a1ff847230 */ /* 0x100fe40000004100 */
[C---:B------:R-:W-:Y:S01]  /*aa40*/  FFMA R47, R81.reuse, R128, R47 ;  /* 0x00000080512f7223 */ /* 0x040fe2000000002f */
[----:B------:R1:W-:Y:S01]  /*aa50*/  STS.128 [R172+UR49+0xa200], R64 ;  /* 0x00a20040ac007988 */ /* 0x0003e20008000c31 */
[----:B------:R-:W-:Y:S01]  /*aa60*/  HADD2.F32 R135, -RZ, R161.H1_H1 ;  /* 0x300000a1ff877230 */ /* 0x000fe20000004100 */
[----:B------:R-:W-:Y:S01]  /*aa70*/  F2FP.SATFINITE.E5M2.F32.PACK_AB_MERGE_C R5, R10, R7, R5 ;  /* 0x000000070a05723e */ /* 0x000fe20004806005 */
[C---:B------:R-:W-:Y:S01]  /*aa80*/  FFMA R48, R81.reuse, R131, R48 ;  /* 0x0000008351307223 */ /* 0x040fe20000000030 */
[----:B------:R-:W-:Y:S01]  /*aa90*/  F2FP.SATFINITE.E5M2.F32.PACK_AB_MERGE_C R7, R28, R27, RZ ;  /* 0x0000001b1c07723e */ /* 0x000fe200048060ff */
        /* <DEDUP_REMOVED lines=8> */
[----:B------:R-:W-:Y:S01]  /*ab20*/  FMUL R56, R78, R63 ;  /* 0x0000003f4e387220 */ /* 0x000fe20000400000 */
[----:B------:R-:W-:Y:S01]  /*ab30*/  F2FP.SATFINITE.E5M2.F32.PACK_AB_MERGE_C R4, R2, R0, R3 ;  /* 0x000000000204723e */ /* 0x000fe20004806003 */
[C---:B------:R-:W-:Y:S01]  /*ab40*/  FFMA R53, R81.reuse, R134, R53 ;  /* 0x0000008651357223 */ /* 0x040fe20000000035 */
[----:B------:R-:W-:Y:S01]  /*ab50*/  F2FP.SATFINITE.E5M2.F32.PACK_AB_MERGE_C R7, R26, R25, R7 ;  /* 0x000000191a07723e */ /* 0x000fe20004806007 */
[C---:B------:R-:W-:Y:S01]  /*ab60*/  FFMA R54, R81.reuse, R137, R54 ;  /* 0x0000008951367223 */ /* 0x040fe20000000036 */
[--C-:B------:R-:W-:Y:S02]  /*ab70*/  HADD2.F32 R84, -RZ, R163.reuse.H0_H0 ;  /* 0x200000a3ff547230 */ /* 0x100fe40000004100 */
[C---:B------:R-:W-:Y:S01]  /*ab80*/  FFMA R55, R81.reuse, R136, R55 ;  /* 0x0000008851377223 */ /* 0x040fe20000000037 */
[----:B------:R-:W-:Y:S01]  /*ab90*/  HADD2.F32 R85, -RZ, R163.H1_H1 ;  /* 0x300000a3ff557230 */ /* 0x000fe20000004100 */
[----:B------:R1:W-:Y:S01]  /*aba0*/  STS.128 [R192+0xa010], R4 ;  /* 0x00a01004c0007388 */ /* 0x0003e20000000c00 */
[----:B------:R-:W-:Y:S01]  /*abb0*/  F2FP.SATFINITE.E5M2.F32.PACK_AB_MERGE_C R35, R36, R35, RZ ;  /* 0x000000232423723e */ /* 0x000fe200048060ff */
[C---:B------:R-:W-:Y:S01]  /*abc0*/  FFMA R56, R81.reuse, R139, R56 ;  /* 0x0000008b51387223 */ /* 0x040fe20000000038 */
[----:B------:R-:W-:Y:S01]  /*abd0*/  F2FP.SATFINITE.E5M2.F32.PACK_AB_MERGE_C R39, R40, R39, RZ ;  /* 0x000000272827723e */ /* 0x000fe200048060ff */
[C---:B------:R-:W-:Y:S01]  /*abe0*/  FFMA R57, R81.reuse, R82, R57 ;  /* 0x0000005251397223 */ /* 0x040fe20000000039 */
[----:B------:R-:W-:Y:S01]  /*abf0*/  F2FP.SATFINITE.E5M2.F32.PACK_AB_MERGE_C R43, R44, R43, RZ ;  /* 0x0000002b2c2b723e */ /* 0x000fe200048060ff */
[C---:B------:R-:W-:Y:S01]  /*ac00*/  FFMA R58, R81.reuse, R83, R58 ;  /* 0x00000053513a7223 */ /* 0x040fe2000000003a */
[C---:B------:R-:W-:Y:S01]  /*ac10*/  FFMA R59, R81.reuse, R84, R59 ;  /* 0x00000054513b7223 */ /* 0x040fe2000000003b */
[----:B------:R-:W-:Y:S01]  /*ac20*/  F2FP.SATFINITE.E5M2.F32.PACK_AB_MERGE_C R33, R34, R33, R35 ;  /* 0x000000212221723e */ /* 0x000fe20004806023 */
        /* <DEDUP_REMOVED lines=11> */
[----:B------:R-:W-:Y:S05]  /*ace0*/  F2FP.SATFINITE.E5M2.F32.PACK_AB_MERGE_C R51, R58, R57, R59 ;  /* 0x000000393a33723e */ /* 0x000fea000480603b */
        /* <DEDUP_REMOVED lines=18> */
.L_x_123:
[----:B------:R-:W-:Y:S05]  /*ae10*/  BSYNC.RECONVERGENT B0 ;  /* 0x0000000000007941 */ /* 0x000fea0003800200 */
.L_x_122:
[----:B------:R-:W-:Y:S01]  /*ae20*/  BAR.SYNC.DEFER_BLOCKING 0x1, 0x80 ;  /* 0x0042000000007b1d */ /* 0x000fe20000010000 */
[----:B------:R-:W-:Y:S01]  /*ae30*/  ISETP.NE.AND P2, PT, R190, RZ, PT ;  /* 0x000000ffbe00720c */ /* 0x000fe20003f45270 */
[----:B------:R-:W-:Y:S01]  /*ae40*/  IMAD.IADD R20, R75, 0x1, R147 ;  /* 0x000000014b147824 */ /* 0x000fe200078e0293 */
[----:B------:R-:W-:Y:S01]  /*ae50*/  ISETP.NE.AND P0, PT, R191, 0x2, PT ;  /* 0x00000002bf00780c */ /* 0x000fe20003f05270 */
[----:B------:R-:W-:Y:S01]  /*ae60*/  IMAD.IADD R21, R77, 0x1, R170 ;  /* 0x000000014d157824 */ /* 0x000fe200078e02aa */
[----:B------:R-:W-:Y:S02]  /*ae70*/  ISETP.NE.AND P1, PT, R76, 0x2, PT ;  /* 0x000000024c00780c */ /* 0x000fe40003f25270 */
[----:B------:R-:W-:Y:S02]  /*ae80*/  SEL R3, RZ, 0x1, P0 ;  /* 0x00000001ff037807 */ /* 0x000fe40000000000 */
[----:B------:R-:W-:Y:S02]  /*ae90*/  SEL R0, RZ, 0x1, P1 ;  /* 0x00000001ff007807 */ /* 0x000fe40000800000 */
[----:B------:R-:W-:Y:S02]  /*aea0*/  LOP3.LUT R182, R182, R3, RZ, 0x3c, !PT ;  /* 0x00000003b6b67212 */ /* 0x000fe400078e3cff */
[----:B------:R-:W-:Y:S02]  /*aeb0*/  LOP3.LUT R183, R183, R0, RZ, 0x3c, !PT ;  /* 0x00000000b7b77212 */ /* 0x000fe400078e3cff */
[----:B------:R-:W-:Y:S02]  /*aec0*/  @P2 R2UR UR36, R179 ;  /* 0x00000000b32422ca */ /* 0x000fe400000e0000 */
[----:B------:R-:W-:Y:S02]  /*aed0*/  SEL R191, R191, RZ, P0 ;  /* 0x000000ffbfbf7207 */ /* 0x000fe40000000000 */
[----:B------:R-:W-:Y:S01]  /*aee0*/  SEL R76, R76, RZ, P1 ;  /* 0x000000ff4c4c7207 */ /* 0x000fe20000800000 */
[----:B------:R-:W-:Y:S10]  /*aef0*/  @P2 BRA `(.L_x_124) ;  /* 0xffffff9800d82947 */ /* 0x000ff4000383ffff */
[----:B------:R-:W-:Y:S05]  /*af00*/  EXIT ;  /* 0x000000000000794d */ /* 0x000fea0003800000 */
.L_x_19:
[----:B--2---:R2:W1:Y:S02]  /*af10*/  SYNCS.PHASECHK.TRANS64.TRYWAIT P0, [R3+URZ+0xd0], R2 ;  /* 0x0000d002030075a7 */ /* 0x00446400080011ff */
[----:B-1----:R-:W-:Y:S05]  /*af20*/  @!P0 NANOSLEEP.SYNCS 0x989680 ;  /* 0x009896800000895d */ /* 0x002fea0003900000 */
[----:B------:R-:W1:Y:S02]  /*af30*/  @!P0 SYNCS.PHASECHK.TRANS64 P0, [R3+URZ+0xd0], R2 ;  /* 0x0000d002030085a7 */ /* 0x000e6400080010ff */
[----:B-1----:R-:W-:Y:S05]  /*af40*/  @!P0 BRA `(.L_x_19) ;  /* 0xfffffffc00f08947 */ /* 0x002fea000383ffff */
[----:B------:R-:W-:Y:S05]  /*af50*/  BRA `(.L_x_125) ;  /* 0xffffff6400887947 */ /* 0x000fea000383ffff */
.L_x_22:
[----:B-1----:R-:W-:-:S07]  /*af60*/  MOV R2, UR33 ;  /* 0x0000002100027c02 */ /* 0x002fce0008000f00 */
.L_x_126:
[----:B-1----:R1:W2:Y:S02]  /*af70*/  SYNCS.PHASECHK.TRANS64.TRYWAIT P0, [R2+URZ+0x18], R5 ;  /* 0x00001805020075a7 */ /* 0x0022a400080011ff */
[----:B--2---:R-:W-:Y:S05]  /*af80*/  @!P0 NANOSLEEP.SYNCS 0x989680 ;  /* 0x009896800000895d */ /* 0x004fea0003900000 */
[----:B------:R-:W2:Y:S02]  /*af90*/  @!P0 SYNCS.PHASECHK.TRANS64 P0, [R2+URZ+0x18], R5 ;  /* 0x00001805020085a7 */ /* 0x000ea400080010ff */
[----:B--2---:R-:W-:Y:S05]  /*afa0*/  @!P0 BRA `(.L_x_126) ;  /* 0xfffffffc00f08947 */ /* 0x004fea000383ffff */
[----:B------:R-:W-:Y:S05]  /*afb0*/  BRA `(.L_x_21) ;  /* 0xffffff6400d87947 */ /* 0x000fea000383ffff */
.L_x_28:
[----:B-1----:R-:W-:-:S07]  /*afc0*/  MOV R2, UR17 ;  /* 0x0000001100027c02 */ /* 0x002fce0008000f00 */
.L_x_127:
[----:B-1----:R1:W2:Y:S02]  /*afd0*/  SYNCS.PHASECHK.TRANS64.TRYWAIT P0, [R2+URZ+0x18], R5 ;  /* 0x00001805020075a7 */ /* 0x0022a400080011ff */
[----:B--2---:R-:W-:Y:S05]  /*afe0*/  @!P0 NANOSLEEP.SYNCS 0x989680 ;  /* 0x009896800000895d */ /* 0x004fea0003900000 */
[----:B------:R-:W2:Y:S02]  /*aff0*/  @!P0 SYNCS.PHASECHK.TRANS64 P0, [R2+URZ+0x18], R5 ;  /* 0x00001805020085a7 */ /* 0x000ea400080010ff */
[----:B--2---:R-:W-:Y:S05]  /*b000*/  @!P0 BRA `(.L_x_127) ;  /* 0xfffffffc00f08947 */ /* 0x004fea000383ffff */
[----:B------:R-:W-:Y:S05]  /*b010*/  BRA `(.L_x_27) ;  /* 0xffffff6800807947 */ /* 0x000fea000383ffff */
.L_x_32:
[----:B-1----:R1:W2:Y:S02]  /*b020*/  SYNCS.PHASECHK.TRANS64.TRYWAIT P0, [R2+URZ+0x80], R3 ;  /* 0x00008003020075a7 */ /* 0x0022a400080011ff */
[----:B--2---:R-:W-:Y:S05]  /*b030*/  @!P0 NANOSLEEP.SYNCS 0x989680 ;  /* 0x009896800000895d */ /* 0x004fea0003900000 */
[----:B------:R-:W2:Y:S02]  /*b040*/  @!P0 SYNCS.PHASECHK.TRANS64 P0, [R2+URZ+0x80], R3 ;  /* 0x00008003020085a7 */ /* 0x000ea400080010ff */
[----:B--2---:R-:W-:Y:S05]  /*b050*/  @!P0 BRA `(.L_x_32) ;  /* 0xfffffffc00f08947 */ /* 0x004fea000383ffff */
[----:B------:R-:W-:Y:S05]  /*b060*/  BRA `(.L_x_128) ;  /* 0xffffff6c00107947 */ /* 0x000fea000383ffff */
.L_x_36:
[----:B----4-:R-:W-:-:S07]  /*b070*/  MOV R0, UR5 ;  /* 0x0000000500007c02 */ /* 0x010fce0008000f00 */
.L_x_129:
[----:B-1----:R1:W2:Y:S02]  /*b080*/  SYNCS.PHASECHK.TRANS64.TRYWAIT P0, [R0+URZ], R3 ;  /* 0x00000003000075a7 */ /* 0x0022a400080011ff */
[----:B--2---:R-:W-:Y:S05]  /*b090*/  @!P0 NANOSLEEP.SYNCS 0x989680 ;  /* 0x009896800000895d */ /* 0x004fea0003900000 */
[----:B------:R-:W2:Y:S02]  /*b0a0*/  @!P0 SYNCS.PHASECHK.TRANS64 P0, [R0+URZ], R3 ;  /* 0x00000003000085a7 */ /* 0x000ea400080010ff */
[----:B--2---:R-:W-:Y:S05]  /*b0b0*/  @!P0 BRA `(.L_x_129) ;  /* 0xfffffffc00f08947 */ /* 0x004fea000383ffff */
[----:B------:R-:W-:Y:S05]  /*b0c0*/  BRA `(.L_x_130) ;  /* 0xffffff7000807947 */ /* 0x000fea000383ffff */
.L_x_37:
[----:B----4-:R-:W-:-:S07]  /*b0d0*/  MOV R0, UR5 ;  /* 0x0000000500007c02 */ /* 0x010fce0008000f00 */
.L_x_131:
[----:B-1----:R1:W2:Y:S02]  /*b0e0*/  SYNCS.PHASECHK.TRANS64.TRYWAIT P0, [R0+URZ], R3 ;  /* 0x00000003000075a7 */ /* 0x0022a400080011ff */
[----:B--2---:R-:W-:Y:S05]  /*b0f0*/  @!P0 NANOSLEEP.SYNCS 0x989680 ;  /* 0x009896800000895d */ /* 0x004fea0003900000 */
[----:B------:R-:W2:Y:S02]  /*b100*/  @!P0 SYNCS.PHASECHK.TRANS64 P0, [R0+URZ], R3 ;  /* 0x00000003000085a7 */ /* 0x000ea400080010ff */
[----:B--2---:R-:W-:Y:S05]  /*b110*/  @!P0 BRA `(.L_x_131) ;  /* 0xfffffffc00f08947 */ /* 0x004fea000383ffff */
[----:B------:R-:W-:Y:S05]  /*b120*/  BRA `(.L_x_132) ;  /* 0xffffff70008c7947 */ /* 0x000fea000383ffff */
.L_x_40:
[----:B-1----:R1:W2:Y:S02]  /*b130*/  SYNCS.PHASECHK.TRANS64.TRYWAIT P0, [R0+URZ+0xc0], R5 ;  /* 0x0000c005000075a7 */ /* 0x0022a400080011ff */
[----:B--2---:R-:W-:Y:S05]  /*b140*/  @!P0 NANOSLEEP.SYNCS 0x989680 ;  /* 0x009896800000895d */ /* 0x004fea0003900000 */
[----:B------:R-:W2:Y:S02]  /*b150*/  @!P0 SYNCS.PHASECHK.TRANS64 P0, [R0+URZ+0xc0], R5 ;  /* 0x0000c005000085a7 */ /* 0x000ea400080010ff */
[----:B--2---:R-:W-:Y:S05]  /*b160*/  @!P0 BRA `(.L_x_40) ;  /* 0xfffffffc00f08947 */ /* 0x004fea000383ffff */
[----:B------:R-:W-:Y:S05]  /*b170*/  BRA `(.L_x_133) ;  /* 0xffffff7000e87947 */ /* 0x000fea000383ffff */
.L_x_41:
[----:B------:R-:W-:-:S07]  /*b180*/  MOV R0, UR5 ;  /* 0x0000000500007c02 */ /* 0x000fce0008000f00 */
.L_x_134:
[----:B-1----:R1:W2:Y:S02]  /*b190*/  SYNCS.PHASECHK.TRANS64.TRYWAIT P0, [R0+URZ+0x90], R5 ;  /* 0x00009005000075a7 */ /* 0x0022a400080011ff */
[----:B--2---:R-:W-:Y:S05]  /*b1a0*/  @!P0 NANOSLEEP.SYNCS 0x989680 ;  /* 0x009896800000895d */ /* 0x004fea0003900000 */
[----:B------:R-:W2:Y:S02]  /*b1b0*/  @!P0 SYNCS.PHASECHK.TRANS64 P0, [R0+URZ+0x90], R5 ;  /* 0x00009005000085a7 */ /* 0x000ea400080010ff */
[----:B--2---:R-:W-:Y:S05]  /*b1c0*/  @!P0 BRA `(.L_x_134) ;  /* 0xfffffffc00f08947 */ /* 0x004fea000383ffff */
[----:B------:R-:W-:Y:S05]  /*b1d0*/  BRA `(.L_x_135) ;  /* 0xffffff7000f87947 */ /* 0x000fea000383ffff */
.L_x_42:
[----:B-1----:R1:W2:Y:S02]  /*b1e0*/  SYNCS.PHASECHK.TRANS64.TRYWAIT P1, [R0+URZ+0x80], R5 ;  /* 0x00008005000075a7 */ /* 0x0022a400080211ff */
[----:B--2---:R-:W-:Y:S05]  /*b1f0*/  @!P1 NANOSLEEP.SYNCS 0x989680 ;  /* 0x009896800000995d */ /* 0x004fea0003900000 */
[----:B------:R-:W2:Y:S02]  /*b200*/  @!P1 SYNCS.PHASECHK.TRANS64 P1, [R0+URZ+0x80], R5 ;  /* 0x00008005000095a7 */ /* 0x000ea400080210ff */
[----:B--2---:R-:W-:Y:S05]  /*b210*/  @!P1 BRA `(.L_x_42) ;  /* 0xfffffffc00f09947 */ /* 0x004fea000383ffff */
[----:B------:R-:W-:Y:S05]  /*b220*/  BRA `(.L_x_136) ;  /* 0xffffff7400287947 */ /* 0x000fea000383ffff */
.L_x_45:
[----:B------:R-:W-:-:S07]  /*b230*/  MOV R0, UR5 ;  /* 0x0000000500007c02 */ /* 0x000fce0008000f00 */
.L_x_137:
[----:B-1----:R1:W2:Y:S02]  /*b240*/  SYNCS.PHASECHK.TRANS64.TRYWAIT P0, [R0+URZ+0x90], R3 ;  /* 0x00009003000075a7 */ /* 0x0022a400080011ff */
[----:B--2---:R-:W-:Y:S05]  /*b250*/  @!P0 NANOSLEEP.SYNCS 0x989680 ;  /* 0x009896800000895d */ /* 0x004fea0003900000 */
[----:B------:R-:W2:Y:S02]  /*b260*/  @!P0 SYNCS.PHASECHK.TRANS64 P0, [R0+URZ+0x90], R3 ;  /* 0x00009003000085a7 */ /* 0x000ea400080010ff */
[----:B--2---:R-:W-:Y:S05]  /*b270*/  @!P0 BRA `(.L_x_137) ;  /* 0xfffffffc00f08947 */ /* 0x004fea000383ffff */
[----:B------:R-:W-:Y:S05]  /*b280*/  BRA `(.L_x_44) ;  /* 0xffffff74007c7947 */ /* 0x000fea000383ffff */
.L_x_52:
[----:B-1----:R1:W2:Y:S02]  /*b290*/  SYNCS.PHASECHK.TRANS64.TRYWAIT P1, [R0+URZ+0x80], R5 ;  /* 0x00008005000075a7 */ /* 0x0022a400080211ff */
[----:B--2---:R-:W-:Y:S05]  /*b2a0*/  @!P1 NANOSLEEP.SYNCS 0x989680 ;  /* 0x009896800000995d */ /* 0x004fea0003900000 */
[----:B------:R-:W2:Y:S02]  /*b2b0*/  @!P1 SYNCS.PHASECHK.TRANS64 P1, [R0+URZ+0x80], R5 ;  /* 0x00008005000095a7 */ /* 0x000ea400080210ff */
[----:B--2---:R-:W-:Y:S05]  /*b2c0*/  @!P1 BRA `(.L_x_52) ;  /* 0xfffffffc00f09947 */ /* 0x004fea000383ffff */
[----:B------:R-:W-:Y:S05]  /*b2d0*/  BRA `(.L_x_138) ;  /* 0xffffff7800e87947 */ /* 0x000fea000383ffff */
.L_x_53:
[----:B------:R-:W-:-:S07]  /*b2e0*/  MOV R3, UR7 ;  /* 0x0000000700037c02 */ /* 0x000fce0008000f00 */
.L_x_139:
[----:B-1----:R1:W2:Y:S02]  /*b2f0*/  SYNCS.PHASECHK.TRANS64.TRYWAIT P0, [R3+URZ+0xb0], R0 ;  /* 0x0000b000030075a7 */ /* 0x0022a400080011ff */
[----:B--2---:R-:W-:Y:S05]  /*b300*/  @!P0 NANOSLEEP.SYNCS 0x989680 ;  /* 0x009896800000895d */ /* 0x004fea0003900000 */
[----:B------:R-:W2:Y:S02]  /*b310*/  @!P0 SYNCS.PHASECHK.TRANS64 P0, [R3+URZ+0xb0], R0 ;  /* 0x0000b000030085a7 */ /* 0x000ea400080010ff */
[----:B--2---:R-:W-:Y:S05]  /*b320*/  @!P0 BRA `(.L_x_139) ;  /* 0xfffffffc00f08947 */ /* 0x004fea000383ffff */
[----:B------:R-:W-:Y:S05]  /*b330*/  BRA `(.L_x_140) ;  /* 0xffffff7c00207947 */ /* 0x000fea000383ffff */
.L_x_56:
[----:B------:R-:W-:Y:S07]  /*b340*/  MOV R0, UR6 ;  /* 0x0000000600007c02 */ /* 0x000fee0008000f00 */
.L_x_141:
[----:B-1----:R1:W2:Y:S02]  /*b350*/  SYNCS.PHASECHK.TRANS64.TRYWAIT P0, [R0+URZ], R3 ;  /* 0x00000003000075a7 */ /* 0x0022a400080011ff */
[----:B--2---:R-:W-:Y:S05]  /*b360*/  @!P0 NANOSLEEP.SYNCS 0x989680 ;  /* 0x009896800000895d */ /* 0x004fea0003900000 */
[----:B------:R-:W2:Y:S02]  /*b370*/  @!P0 SYNCS.PHASECHK.TRANS64 P0, [R0+URZ], R3 ;  /* 0x00000003000085a7 */ /* 0x000ea400080010ff */
[----:B--2---:R-:W-:Y:S05]  /*b380*/  @!P0 BRA `(.L_x_141) ;  /* 0xfffffffc00f08947 */ /* 0x004fea000383ffff */
[----:B------:R-:W-:Y:S05]  /*b390*/  BRA `(.L_x_55) ;  /* 0xffffff7c003c7947 */ /* 0x000fea000383ffff */
.L_x_59:
[----:B------:R-:W-:-:S07]  /*b3a0*/  MOV R0, UR6 ;  /* 0x0000000600007c02 */ /* 0x000fce0008000f00 */
.L_x_142:
[----:B--2---:R2:W4:Y:S02]  /*b3b0*/  SYNCS.PHASECHK.TRANS64.TRYWAIT P0, [R0+URZ], R3 ;  /* 0x00000003000075a7 */ /* 0x00452400080011ff */
[----:B----4-:R-:W-:Y:S05]  /*b3c0*/  @!P0 NANOSLEEP.SYNCS 0x989680 ;  /* 0x009896800000895d */ /* 0x010fea0003900000 */
[----:B------:R-:W4:Y:S02]  /*b3d0*/  @!P0 SYNCS.PHASECHK.TRANS64 P0, [R0+URZ], R3 ;  /* 0x00000003000085a7 */ /* 0x000f2400080010ff */
[----:B----4-:R-:W-:Y:S05]  /*b3e0*/  @!P0 BRA `(.L_x_142) ;  /* 0xfffffffc00f08947 */ /* 0x010fea000383ffff */
[----:B------:R-:W-:Y:S05]  /*b3f0*/  BRA `(.L_x_143) ;  /* 0xffffff8000187947 */ /* 0x000fea000383ffff */
.L_x_60:
[----:B------:R-:W-:-:S07]  /*b400*/  MOV R0, UR7 ;  /* 0x0000000700007c02 */ /* 0x000fce0008000f00 */
.L_x_144:
[----:B-1----:R1:W2:Y:S02]  /*b410*/  SYNCS.PHASECHK.TRANS64.TRYWAIT P0, [R0+URZ], R3 ;  /* 0x00000003000075a7 */ /* 0x0022a400080011ff */
[----:B--2---:R-:W-:Y:S05]  /*b420*/  @!P0 NANOSLEEP.SYNCS 0x989680 ;  /* 0x009896800000895d */ /* 0x004fea0003900000 */
[----:B------:R-:W2:Y:S02]  /*b430*/  @!P0 SYNCS.PHASECHK.TRANS64 P0, [R0+URZ], R3 ;  /* 0x00000003000085a7 */ /* 0x000ea400080010ff */
[----:B--2---:R-:W-:Y:S05]  /*b440*/  @!P0 BRA `(.L_x_144) ;  /* 0xfffffffc00f08947 */ /* 0x004fea000383ffff */
[----:B------:R-:W-:Y:S05]  /*b450*/  BRA `(.L_x_145) ;  /* 0xffffff8000247947 */ /* 0x000fea000383ffff */
.L_x_65:
[----:B--2---:R2:W3:Y:S02]  /*b460*/  SYNCS.PHASECHK.TRANS64.TRYWAIT P0, [R0+URZ+0x80], R3 ;  /* 0x00008003000075a7 */ /* 0x0044e400080011ff */
[----:B---3--:R-:W-:Y:S05]  /*b470*/  @!P0 NANOSLEEP.SYNCS 0x989680 ;  /* 0x009896800000895d */ /* 0x008fea0003900000 */
[----:B------:R-:W3:Y:S02]  /*b480*/  @!P0 SYNCS.PHASECHK.TRANS64 P0, [R0+URZ+0x80], R3 ;  /* 0x00008003000085a7 */ /* 0x000ee400080010ff */
[----:B---3--:R-:W-:Y:S05]  /*b490*/  @!P0 BRA `(.L_x_65) ;  /* 0xfffffffc00f08947 */ /* 0x008fea000383ffff */
[----:B------:R-:W-:Y:S05]  /*b4a0*/  BRA `(.L_x_146) ;  /* 0xffffff8400307947 */ /* 0x000fea000383ffff */
.L_x_68:
[----:B------:R-:W-:Y:S07]  /*b4b0*/  MOV R0, UR7 ;  /* 0x0000000700007c02 */ /* 0x000fee0008000f00 */
.L_x_147:
[----:B--2---:R2:W3:Y:S02]  /*b4c0*/  SYNCS.PHASECHK.TRANS64.TRYWAIT P0, [R0+URZ+0x78], R3 ;  /* 0x00007803000075a7 */ /* 0x0044e400080011ff */
[----:B---3--:R-:W-:Y:S05]  /*b4d0*/  @!P0 NANOSLEEP.SYNCS 0x989680 ;  /* 0x009896800000895d */ /* 0x008fea0003900000 */
[----:B------:R-:W3:Y:S02]  /*b4e0*/  @!P0 SYNCS.PHASECHK.TRANS64 P0, [R0+URZ+0x78], R3 ;  /* 0x00007803000085a7 */ /* 0x000ee400080010ff */
[----:B---3--:R-:W-:Y:S05]  /*b4f0*/  @!P0 BRA `(.L_x_147) ;  /* 0xfffffffc00f08947 */ /* 0x008fea000383ffff */
[----:B------:R-:W-:Y:S05]  /*b500*/  BRA `(.L_x_67) ;  /* 0xffffff8800107947 */ /* 0x000fea000383ffff */
.L_x_71:
[----:B------:R-:W-:Y:S07]  /*b510*/  MOV R3, UR7 ;  /* 0x0000000700037c02 */ /* 0x000fee0008000f00 */
.L_x_148:
[----:B-1----:R1:W2:Y:S02]  /*b520*/  SYNCS.PHASECHK.TRANS64.TRYWAIT P0, [R3+URZ+0x50], R12 ;  /* 0x0000500c030075a7 */ /* 0x0022a400080011ff */
[----:B--2---:R-:W-:Y:S05]  /*b530*/  @!P0 NANOSLEEP.SYNCS 0x989680 ;  /* 0x009896800000895d */ /* 0x004fea0003900000 */
[----:B------:R-:W2:Y:S02]  /*b540*/  @!P0 SYNCS.PHASECHK.TRANS64 P0, [R3+URZ+0x50], R12 ;  /* 0x0000500c030085a7 */ /* 0x000ea400080010ff */
[----:B--2---:R-:W-:Y:S05]  /*b550*/  @!P0 BRA `(.L_x_148) ;  /* 0xfffffffc00f08947 */ /* 0x004fea000383ffff */
[----:B------:R-:W-:Y:S05]  /*b560*/  BRA `(.L_x_149) ;  /* 0xffffff8800887947 */ /* 0x000fea000383ffff */
.L_x_72:
[----:B-1----:R-:W-:Y:S07]  /*b570*/  MOV R3, UR7 ;  /* 0x0000000700037c02 */ /* 0x002fee0008000f00 */
.L_x_150:
[----:B-1----:R1:W2:Y:S02]  /*b580*/  SYNCS.PHASECHK.TRANS64.TRYWAIT P0, [R3+URZ+0x58], R12 ;  /* 0x0000580c030075a7 */ /* 0x0022a400080011ff */
[----:B--2---:R-:W-:Y:S05]  /*b590*/  @!P0 NANOSLEEP.SYNCS 0x989680 ;  /* 0x009896800000895d */ /* 0x004fea0003900000 */
[----:B------:R-:W2:Y:S02]  /*b5a0*/  @!P0 SYNCS.PHASECHK.TRANS64 P0, [R3+URZ+0x58], R12 ;  /* 0x0000580c030085a7 */ /* 0x000ea400080010ff */
[----:B--2---:R-:W-:Y:S05]  /*b5b0*/  @!P0 BRA `(.L_x_150) ;  /* 0xfffffffc00f08947 */ /* 0x004fea000383ffff */
[----:B------:R-:W-:Y:S05]  /*b5c0*/  BRA `(.L_x_151) ;  /* 0xffffff8800c47947 */ /* 0x000fea000383ffff */
.L_x_73:
[----:B-1----:R-:W-:Y:S07]  /*b5d0*/  MOV R3, UR7 ;  /* 0x0000000700037c02 */ /* 0x002fee0008000f00 */
.L_x_152:
[----:B-1----:R1:W2:Y:S02]  /*b5e0*/  SYNCS.PHASECHK.TRANS64.TRYWAIT P0, [R3+URZ+0x60], R12 ;  /* 0x0000600c030075a7 */ /* 0x0022a400080011ff */
[----:B--2---:R-:W-:Y:S05]  /*b5f0*/  @!P0 NANOSLEEP.SYNCS 0x989680 ;  /* 0x009896800000895d */ /* 0x004fea0003900000 */
[----:B------:R-:W2:Y:S02]  /*b600*/  @!P0 SYNCS.PHASECHK.TRANS64 P0, [R3+URZ+0x60], R12 ;  /* 0x0000600c030085a7 */ /* 0x000ea400080010ff */
[----:B--2---:R-:W-:Y:S05]  /*b610*/  @!P0 BRA `(.L_x_152) ;  /* 0xfffffffc00f08947 */ /* 0x004fea000383ffff */
[----:B------:R-:W-:Y:S05]  /*b620*/  BRA `(.L_x_153) ;  /* 0xffffff8c000c7947 */ /* 0x000fea000383ffff */
.L_x_74:
[----:B------:R-:W-:Y:S07]  /*b630*/  MOV R3, UR7 ;  /* 0x0000000700037c02 */ /* 0x000fee0008000f00 */
.L_x_154:
[----:B-1----:R1:W2:Y:S02]  /*b640*/  SYNCS.PHASECHK.TRANS64.TRYWAIT P0, [R3+URZ+0x68], R12 ;  /* 0x0000680c030075a7 */ /* 0x0022a400080011ff */
[----:B--2---:R-:W-:Y:S05]  /*b650*/  @!P0 NANOSLEEP.SYNCS 0x989680 ;  /* 0x009896800000895d */ /* 0x004fea0003900000 */
[----:B------:R-:W2:Y:S02]  /*b660*/  @!P0 SYNCS.PHASECHK.TRANS64 P0, [R3+URZ+0x68], R12 ;  /* 0x0000680c030085a7 */ /* 0x000ea400080010ff */
[----:B--2---:R-:W-:Y:S05]  /*b670*/  @!P0 BRA `(.L_x_154) ;  /* 0xfffffffc00f08947 */ /* 0x004fea000383ffff */
[----:B------:R-:W-:Y:S05]  /*b680*/  BRA `(.L_x_155) ;  /* 0xffffff8c00947947 */ /* 0x000fea000383ffff */
.L_x_76:
[----:B------:R-:W-:-:S07]  /*b690*/  MOV R0, UR7 ;  /* 0x0000000700007c02 */ /* 0x000fce0008000f00 */
.L_x_156:
[----:B-1----:R1:W3:Y:S02]  /*b6a0*/  SYNCS.PHASECHK.TRANS64.TRYWAIT P0, [R0+URZ+0x50], R3 ;  /* 0x00005003000075a7 */ /* 0x0022e400080011ff */
[----:B---3--:R-:W-:Y:S05]  /*b6b0*/  @!P0 NANOSLEEP.SYNCS 0x989680 ;  /* 0x009896800000895d */ /* 0x008fea0003900000 */
[----:B------:R-:W3:Y:S02]  /*b6c0*/  @!P0 SYNCS.PHASECHK.TRANS64 P0, [R0+URZ+0x50], R3 ;  /* 0x00005003000085a7 */ /* 0x000ee400080010ff */
[----:B---3--:R-:W-:Y:S05]  /*b6d0*/  @!P0 BRA `(.L_x_156) ;  /* 0xfffffffc00f08947 */ /* 0x008fea000383ffff */
[----:B------:R-:W-:Y:S05]  /*b6e0*/  BRA `(.L_x_157) ;  /* 0xffffff9000047947 */ /* 0x000fea000383ffff */
.L_x_77:
[----:B-1----:R-:W-:-:S07]  /*b6f0*/  MOV R0, UR7 ;  /* 0x0000000700007c02 */ /* 0x002fce0008000f00 */
.L_x_158:
[----:B-1----:R1:W3:Y:S02]  /*b700*/  SYNCS.PHASECHK.TRANS64.TRYWAIT P0, [R0+URZ+0x58], R3 ;  /* 0x00005803000075a7 */ /* 0x0022e400080011ff */
[----:B---3--:R-:W-:Y:S05]  /*b710*/  @!P0 NANOSLEEP.SYNCS 0x989680 ;  /* 0x009896800000895d */ /* 0x008fea0003900000 */
[----:B------:R-:W3:Y:S02]  /*b720*/  @!P0 SYNCS.PHASECHK.TRANS64 P0, [R0+URZ+0x58], R3 ;  /* 0x00005803000085a7 */ /* 0x000ee400080010ff */
[----:B---3--:R-:W-:Y:S05]  /*b730*/  @!P0 BRA `(.L_x_158) ;  /* 0xfffffffc00f08947 */ /* 0x008fea000383ffff */
[----:B------:R-:W-:Y:S05]  /*b740*/  BRA `(.L_x_159) ;  /* 0xffffff8c00f47947 */ /* 0x000fea000383ffff */
.L_x_78:
[----:B-1----:R-:W-:-:S07]  /*b750*/  MOV R0, UR7 ;  /* 0x0000000700007c02 */ /* 0x002fce0008000f00 */
.L_x_160:
[----:B-1----:R1:W3:Y:S02]  /*b760*/  SYNCS.PHASECHK.TRANS64.TRYWAIT P0, [R0+URZ+0x60], R3 ;  /* 0x00006003000075a7 */ /* 0x0022e400080011ff */
[----:B---3--:R-:W-:Y:S05]  /*b770*/  @!P0 NANOSLEEP.SYNCS 0x989680 ;  /* 0x009896800000895d */ /* 0x008fea0003900000 */
[----:B------:R-:W3:Y:S02]  /*b780*/  @!P0 SYNCS.PHASECHK.TRANS64 P0, [R0+URZ+0x60], R3 ;  /* 0x00006003000085a7 */ /* 0x000ee400080010ff */
[----:B---3--:R-:W-:Y:S05]  /*b790*/  @!P0 BRA `(.L_x_160) ;  /* 0xfffffffc00f08947 */ /* 0x008fea000383ffff */
[----:B------:R-:W-:Y:S05]  /*b7a0*/  BRA `(.L_x_161) ;  /* 0xffffff8c00e47947 */ /* 0x000fea000383ffff */
.L_x_80:
[----:B--2---:R2:W4:Y:S02]  /*b7b0*/  SYNCS.PHASECHK.TRANS64.TRYWAIT P0, [R0+URZ+0x80], R3 ;  /* 0x00008003000075a7 */ /* 0x00452400080011ff */
[----:B----4-:R-:W-:Y:S05]  /*b7c0*/  @!P0 NANOSLEEP.SYNCS 0x989680 ;  /* 0x009896800000895d */ /* 0x010fea0003900000 */
[----:B------:R-:W4:Y:S02]  /*b7d0*/  @!P0 SYNCS.PHASECHK.TRANS64 P0, [R0+URZ+0x80], R3 ;  /* 0x00008003000085a7 */ /* 0x000f2400080010ff */
[----:B----4-:R-:W-:Y:S05]  /*b7e0*/  @!P0 BRA `(.L_x_80) ;  /* 0xfffffffc00f08947 */ /* 0x010fea000383ffff */
[----:B------:R-:W-:Y:S05]  /*b7f0*/  BRA `(.L_x_162) ;  /* 0xffffff9000ac7947 */ /* 0x000fea000383ffff */
.L_x_91:
[----:B-1----:R1:W3:Y:S02]  /*b800*/  SYNCS.PHASECHK.TRANS64.TRYWAIT P1, [R3+URZ+0x30], R0 ;  /* 0x00003000030075a7 */ /* 0x0022e400080211ff */
[----:B---3--:R-:W-:Y:S05]  /*b810*/  @!P1 NANOSLEEP.SYNCS 0x989680 ;  /* 0x009896800000995d */ /* 0x008fea0003900000 */
[----:B------:R-:W3:Y:S02]  /*b820*/  @!P1 SYNCS.PHASECHK.TRANS64 P1, [R3+URZ+0x30], R0 ;  /* 0x00003000030095a7 */ /* 0x000ee400080210ff */
[----:B---3--:R-:W-:Y:S05]  /*b830*/  @!P1 BRA `(.L_x_91) ;  /* 0xfffffffc00f09947 */ /* 0x008fea000383ffff */
[----:B------:R-:W-:Y:S05]  /*b840*/  BRA `(.L_x_90) ;  /* 0xffffff9c00d07947 */ /* 0x000fea000383ffff */
.L_x_93:
[----:B-1----:R1:W4:Y:S02]  /*b850*/  SYNCS.PHASECHK.TRANS64.TRYWAIT P0, [R193+URZ+0xa0], R2 ;  /* 0x0000a002c10075a7 */ /* 0x00232400080011ff */
[----:B----4-:R-:W-:Y:S05]  /*b860*/  @!P0 NANOSLEEP.SYNCS 0x989680 ;  /* 0x009896800000895d */ /* 0x010fea0003900000 */
[----:B------:R-:W4:Y:S02]  /*b870*/  @!P0 SYNCS.PHASECHK.TRANS64 P0, [R193+URZ+0xa0], R2 ;  /* 0x0000a002c10085a7 */ /* 0x000f2400080010ff */
[----:B----4-:R-:W-:Y:S05]  /*b880*/  @!P0 BRA `(.L_x_93) ;  /* 0xfffffffc00f08947 */ /* 0x010fea000383ffff */
[----:B------:R-:W-:Y:S05]  /*b890*/  BRA `(.L_x_92) ;  /* 0xffffffa0002c7947 */ /* 0x000fea000383ffff */
.L_x_102:
[----:B--2---:R2:W3:Y:S02]  /*b8a0*/  SYNCS.PHASECHK.TRANS64.TRYWAIT P0, [R204+URZ+0x30], R3 ;  /* 0x00003003cc0075a7 */ /* 0x0044e400080011ff */
[----:B---3--:R-:W-:Y:S05]  /*b8b0*/  @!P0 NANOSLEEP.SYNCS 0x989680 ;  /* 0x009896800000895d */ /* 0x008fea0003900000 */
[----:B------:R-:W3:Y:S02]  /*b8c0*/  @!P0 SYNCS.PHASECHK.TRANS64 P0, [R204+URZ+0x30], R3 ;  /* 0x00003003cc0085a7 */ /* 0x000ee400080010ff */
[----:B---3--:R-:W-:Y:S05]  /*b8d0*/  @!P0 BRA `(.L_x_102) ;  /* 0xfffffffc00f08947 */ /* 0x008fea000383ffff */
[----:B------:R-:W-:Y:S05]  /*b8e0*/  BRA `(.L_x_101) ;  /* 0xffffffb400387947 */ /* 0x000fea000383ffff */
.L_x_111:
[----:B--2---:R2:W3:Y:S02]  /*b8f0*/  SYNCS.PHASECHK.TRANS64.TRYWAIT P0, [R0+URZ+0x30], R5 ;  /* 0x00003005000075a7 */ /* 0x0044e400080011ff */
[----:B---3--:R-:W-:Y:S05]  /*b900*/  @!P0 NANOSLEEP.SYNCS 0x989680 ;  /* 0x009896800000895d */ /* 0x008fea0003900000 */
[----:B------:R-:W3:Y:S02]  /*b910*/  @!P0 SYNCS.PHASECHK.TRANS64 P0, [R0+URZ+0x30], R5 ;  /* 0x00003005000085a7 */ /* 0x000ee400080010ff */
[----:B---3--:R-:W-:Y:S05]  /*b920*/  @!P0 BRA `(.L_x_111) ;  /* 0xfffffffc00f08947 */ /* 0x008fea000383ffff */
[----:B------:R-:W-:Y:S05]  /*b930*/  BRA `(.L_x_110) ;  /* 0xffffffc800907947 */ /* 0x000fea000383ffff */
.L_x_120:
[----:B--2---:R2:W3:Y:S02]  /*b940*/  SYNCS.PHASECHK.TRANS64.TRYWAIT P0, [R0+URZ+0x30], R3 ;  /* 0x00003003000075a7 */ /* 0x0044e400080011ff */
[----:B---3--:R-:W-:Y:S05]  /*b950*/  @!P0 NANOSLEEP.SYNCS 0x989680 ;  /* 0x009896800000895d */ /* 0x008fea0003900000 */
[----:B------:R-:W3:Y:S02]  /*b960*/  @!P0 SYNCS.PHASECHK.TRANS64 P0, [R0+URZ+0x30], R3 ;  /* 0x00003003000085a7 */ /* 0x000ee400080010ff */
[----:B---3--:R-:W-:Y:S05]  /*b970*/  @!P0 BRA `(.L_x_120) ;  /* 0xfffffffc00f08947 */ /* 0x008fea000383ffff */
[----:B------:R-:W-:Y:S05]  /*b980*/  BRA `(.L_x_119) ;  /* 0xffffffdc00f47947 */ /* 0x000fea000383ffff */
        .weak           $__internal_0_$__cuda_sm10x_tcgen05_guardrail_trap_col_being_dealloced_not_returned_by_alloc
        .type           $__internal_0_$__cuda_sm10x_tcgen05_guardrail_trap_col_being_dealloced_not_returned_by_alloc,@function
        .size           $__internal_0_$__cuda_sm10x_tcgen05_guardrail_trap_col_being_dealloced_not_returned_by_alloc,($__internal_1_$__cuda_sm10x_tcgen05_guardrail_trap_phase_invalid_during_alloc - $__internal_0_$__cuda_sm10x_tcgen05_guardrail_trap_col_being_dealloced_not_returned_by_alloc)
$__internal_0_$__cuda_sm10x_tcgen05_guardrail_trap_col_being_dealloced_not_returned_by_alloc:
[----:B------:R-:W-:Y:S05]  /*b990*/  BPT.TRAP 0x1 ;  /* 0x000000040000795c */ /* 0x000fea0000300000 */
[----:B------:R-:W-:-:S04]  /*b9a0*/  HFMA2 R3, -RZ, RZ, 0, 0 ;  /* 0x00000000ff037431 */ /* 0x000fc800000001ff */
[----:B------:R-:W-:Y:S05]  /*b9b0*/  RET.REL.NODEC R2 `(_ZN7cutlass13device_kernelINS_4gemm6kernel13GemmUniversalIN4cute5tupleIJiiiiEEENS1_10collective13CollectiveMmaINS1_35MainloopSm100TmaUmmaWarpSpecializedILi3ELi2ELi2ENS5_IJNS4_1CILi1EEESB_SB_EEEEENS5_IJNSA_ILi128EEENSA_ILi256EEESE_EEENS_12float_e5m2_tENS5_IJSB_llEEESH_NS5_IJlSB_lEEENS4_8TiledMMAINS4_8MMA_AtomIJNS4_10MMA_TraitsINS4_19SM100_MMA_F8F6F4_SSEJSH_SH_fSE_SF_NS4_17integral_constantINS4_4UMMA5MajorELSQ_1EEENSO_ISQ_LSQ_0EEENSO_INSP_7ScaleInELST_0EEESU_EEEEEENS4_6LayoutISC_NS5_IJNSA_ILi0EEESY_SY_EEEEENS5_IJNS4_10UnderscoreES11_S11_EEEEENS4_13SM90_TMA_LOADENS4_14ComposedLayoutINS4_7SwizzleILi3ELi4ELi3EEENS4_18smem_ptr_flag_bitsILi8EEENSX_INS5_IJSE_NSA_ILi8EEEEEENS5_IJSB_SE_EEEEEEEvNS4_8identityES14_NS15_IS17_S19_NSX_INS5_IJS1A_SE_EEENS5_IJSE_SB_EEEEEEEvS1F_EENS_8epilogue10collective18CollectiveEpilogueINS1L_23Sm100TmaWarpSpecializedILi4ELi2ELi64ELb0ELb0EEEJSG_NS5_IJNSX_ISE_SB_EENSX_INSA_ILi64EEESB_EEEEESH_SJ_SH_SJ_NS1L_6fusion15FusionCallbacksIS1P_NS1U_17LinearCombinationISH_fSH_fLNS_15FloatRoundStyleE2EEESG_S1T_JEEENS4_5SM1004TMEM4LOAD26SM100_TMEM_LOAD_32dp32b64xES14_NS15_INS16_ILi2ELi4ELi3EEES19_NSX_INS5_IJS1A_S1R_EEENS5_IJS1R_SB_EEEEEEENS4_39AutoVectorizingCopyWithAssumedAlignmentILi128EEENS4_14SM90_TMA_STOREES28_S2A_S2A_EEEvvEEEEvNT_6ParamsE) ;  /* 0xffffff4402907950 */ /* 0x000fea0003c3ffff */
        .weak           $__internal_1_$__cuda_sm10x_tcgen05_guardrail_trap_phase_invalid_during_alloc
        .type           $__internal_1_$__cuda_sm10x_tcgen05_guardrail_trap_phase_invalid_during_alloc,@function
        .size           $__internal_1_$__cuda_sm10x_tcgen05_guardrail_trap_phase_invalid_during_alloc,($__internal_2_$__cuda_sm10x_tcgen05_guardrail_trap_unallocated_columns_being_dealloced - $__internal_1_$__cuda_sm10x_tcgen05_guardrail_trap_phase_invalid_during_alloc)
$__internal_1_$__cuda_sm10x_tcgen05_guardrail_trap_phase_invalid_during_alloc:
[----:B------:R-:W-:Y:S05]  /*b9c0*/  BPT.TRAP 0x1 ;  /* 0x000000040000795c */ /* 0x000fea0000300000 */
[----:B------:R-:W-:-:S04]  /*b9d0*/  MOV R3, 0x0 ;  /* 0x0000000000037802 */ /* 0x000fc80000000f00 */
[----:B------:R-:W-:Y:S05]  /*b9e0*/  RET.REL.NODEC R2 `(_ZN7cutlass13device_kernelINS_4gemm6kernel13GemmUniversalIN4cute5tupleIJiiiiEEENS1_10collective13CollectiveMmaINS1_35MainloopSm100TmaUmmaWarpSpecializedILi3ELi2ELi2ENS5_IJNS4_1CILi1EEESB_SB_EEEEENS5_IJNSA_ILi128EEENSA_ILi256EEESE_EEENS_12float_e5m2_tENS5_IJSB_llEEESH_NS5_IJlSB_lEEENS4_8TiledMMAINS4_8MMA_AtomIJNS4_10MMA_TraitsINS4_19SM100_MMA_F8F6F4_SSEJSH_SH_fSE_SF_NS4_17integral_constantINS4_4UMMA5MajorELSQ_1EEENSO_ISQ_LSQ_0EEENSO_INSP_7ScaleInELST_0EEESU_EEEEEENS4_6LayoutISC_NS5_IJNSA_ILi0EEESY_SY_EEEEENS5_IJNS4_10UnderscoreES11_S11_EEEEENS4_13SM90_TMA_LOADENS4_14ComposedLayoutINS4_7SwizzleILi3ELi4ELi3EEENS4_18smem_ptr_flag_bitsILi8EEENSX_INS5_IJSE_NSA_ILi8EEEEEENS5_IJSB_SE_EEEEEEEvNS4_8identityES14_NS15_IS17_S19_NSX_INS5_IJS1A_SE_EEENS5_IJSE_SB_EEEEEEEvS1F_EENS_8epilogue10collective18CollectiveEpilogueINS1L_23Sm100TmaWarpSpecializedILi4ELi2ELi64ELb0ELb0EEEJSG_NS5_IJNSX_ISE_SB_EENSX_INSA_ILi64EEESB_EEEEESH_SJ_SH_SJ_NS1L_6fusion15FusionCallbacksIS1P_NS1U_17LinearCombinationISH_fSH_fLNS_15FloatRoundStyleE2EEESG_S1T_JEEENS4_5SM1004TMEM4LOAD26SM100_TMEM_LOAD_32dp32b64xES14_NS15_INS16_ILi2ELi4ELi3EEES19_NSX_INS5_IJS1A_S1R_EEENS5_IJS1R_SB_EEEEEEENS4_39AutoVectorizingCopyWithAssumedAlignmentILi128EEENS4_14SM90_TMA_STOREES28_S2A_S2A_EEEvvEEEEvNT_6ParamsE) ;  /* 0xffffff4402847950 */ /* 0x000fea0003c3ffff */
        .weak           $__internal_2_$__cuda_sm10x_tcgen05_guardrail_trap_unallocated_columns_being_dealloced
        .type           $__internal_2_$__cuda_sm10x_tcgen05_guardrail_trap_unallocated_columns_being_dealloced,@function
        .size           $__internal_2_$__cuda_sm10x_tcgen05_guardrail_trap_unallocated_columns_being_dealloced,(.L_x_164 - $__internal_2_$__cuda_sm10x_tcgen05_guardrail_trap_unallocated_columns_being_dealloced)
$__internal_2_$__cuda_sm10x_tcgen05_guardrail_trap_unallocated_columns_being_dealloced:
[----:B------:R-:W-:Y:S05]  /*b9f0*/  BPT.TRAP 0x1 ;  /* 0x000000040000795c */ /* 0x000fea0000300000 */
[----:B------:R-:W-:-:S04]  /*ba00*/  HFMA2 R3, -RZ, RZ, 0, 0 ;  /* 0x00000000ff037431 */ /* 0x000fc800000001ff */
[----:B------:R-:W-:Y:S05]  /*ba10*/  RET.REL.NODEC R2 `(_ZN7cutlass13device_kernelINS_4gemm6kernel13GemmUniversalIN4cute5tupleIJiiiiEEENS1_10collective13CollectiveMmaINS1_35MainloopSm100TmaUmmaWarpSpecializedILi3ELi2ELi2ENS5_IJNS4_1CILi1EEESB_SB_EEEEENS5_IJNSA_ILi128EEENSA_ILi256EEESE_EEENS_12float_e5m2_tENS5_IJSB_llEEESH_NS5_IJlSB_lEEENS4_8TiledMMAINS4_8MMA_AtomIJNS4_10MMA_TraitsINS4_19SM100_MMA_F8F6F4_SSEJSH_SH_fSE_SF_NS4_17integral_constantINS4_4UMMA5MajorELSQ_1EEENSO_ISQ_LSQ_0EEENSO_INSP_7ScaleInELST_0EEESU_EEEEEENS4_6LayoutISC_NS5_IJNSA_ILi0EEESY_SY_EEEEENS5_IJNS4_10UnderscoreES11_S11_EEEEENS4_13SM90_TMA_LOADENS4_14ComposedLayoutINS4_7SwizzleILi3ELi4ELi3EEENS4_18smem_ptr_flag_bitsILi8EEENSX_INS5_IJSE_NSA_ILi8EEEEEENS5_IJSB_SE_EEEEEEEvNS4_8identityES14_NS15_IS17_S19_NSX_INS5_IJS1A_SE_EEENS5_IJSE_SB_EEEEEEEvS1F_EENS_8epilogue10collective18CollectiveEpilogueINS1L_23Sm100TmaWarpSpecializedILi4ELi2ELi64ELb0ELb0EEEJSG_NS5_IJNSX_ISE_SB_EENSX_INSA_ILi64EEESB_EEEEESH_SJ_SH_SJ_NS1L_6fusion15FusionCallbacksIS1P_NS1U_17LinearCombinationISH_fSH_fLNS_15FloatRoundStyleE2EEESG_S1T_JEEENS4_5SM1004TMEM4LOAD26SM100_TMEM_LOAD_32dp32b64xES14_NS15_INS16_ILi2ELi4ELi3EEES19_NSX_INS5_IJS1A_S1R_EEENS5_IJS1R_SB_EEEEEEENS4_39AutoVectorizingCopyWithAssumedAlignmentILi128EEENS4_14SM90_TMA_STOREES28_S2A_S2A_EEEvvEEEEvNT_6ParamsE) ;  /* 0xffffff4402787950 */ /* 0x000fea0003c3ffff */
.L_x_163:
[----:B------:R-:W-:-:S00]  /*ba20*/  BRA `(.L_x_163) ;  /* 0xfffffffc00fc7947 */ /* 0x000fc0000383ffff */
[----:B------:R-:W-:-:S00]  /*ba30*/  NOP ;  /* 0x0000000000007918 */ /* 0x000fc00000000000 */
        /* <DEDUP_REMOVED lines=12> */
.L_x_164:


//--------------------- .nv.global.init           --------------------------
	.section	.nv.global.init,"aw",@progbits
.nv.global.init:
	.type		$str$27,@object
	.size		$str$27,($str$28 - $str$27)
$str$27:
        /*0000*/ 	.byte	0x28, 0x61, 0x64, 0x64, 0x72, 0x65, 0x73, 0x73, 0x20, 0x26, 0x20, 0x6d, 0x61, 0x73, 0x6b, 0x29
        /*0010*/ 	.byte	0x20, 0x3d, 0x3d, 0x20, 0x30, 0x00
	.type		$str$28,@object
	.size		$str$28,($str$26 - $str$28)
$str$28:
        /*0016*/ 	.byte	0x2f, 0x74, 0x6d, 0x70, 0x2f, 0x63, 0x75, 0x74, 0x6c, 0x61, 0x73, 0x73, 0x5f, 0x73, 0x77, 0x65
        /*0026*/ 	.byte	0x65, 0x70, 0x5f, 0x73, 0x72, 0x63, 0x2f, 0x69, 0x6e, 0x63, 0x6c, 0x75, 0x64, 0x65, 0x2f, 0x63
        /*0036*/ 	.byte	0x75, 0x74, 0x65, 0x2f, 0x70, 0x6f, 0x69, 0x6e, 0x74, 0x65, 0x72, 0x5f, 0x66, 0x6c, 0x61, 0x67
        /*0046*/ 	.byte	0x67, 0x65, 0x64, 0x2e, 0x68, 0x70, 0x70, 0x00
	.type		$str$26,@object
	.size		$str$26,($str$25 - $str$26)
$str$26:
        /*004e*/ 	.byte	0x2f, 0x74, 0x6d, 0x70, 0x2f, 0x63, 0x75, 0x74, 0x6c, 0x61, 0x73, 0x73, 0x5f, 0x73, 0x77, 0x65
        /*005e*/ 	.byte	0x65, 0x70, 0x5f, 0x73, 0x72, 0x63, 0x2f, 0x69, 0x6e, 0x63, 0x6c, 0x75, 0x64, 0x65, 0x2f, 0x63
        /*006e*/ 	.byte	0x75, 0x74, 0x65, 0x2f, 0x61, 0x74, 0x6f, 0x6d, 0x2f, 0x63, 0x6f, 0x70, 0x79, 0x5f, 0x74, 0x72
        /*007e*/ 	.byte	0x61, 0x69, 0x74, 0x73, 0x5f, 0x73, 0x6d, 0x31, 0x30, 0x30, 0x2e, 0x68, 0x70, 0x70, 0x00
	.type		$str$25,@object
	.size		$str$25,(__unnamed_1 - $str$25)
$str$25:
        /*008d*/ 	.byte	0x28, 0x28, 0x75, 0x69, 0x6e, 0x74, 0x33, 0x32, 0x5f, 0x74, 0x28, 0x74, 0x68, 0x72, 0x65, 0x61
        /*009d*/ 	.byte	0x64, 0x49, 0x64, 0x78, 0x2e, 0x78, 0x29, 0x20, 0x2f, 0x20, 0x33, 0x32, 0x29, 0x20, 0x25, 0x20
        /*00ad*/ 	.byte	0x34, 0x29, 0x20, 0x3d, 0x3d, 0x20, 0x28, 0x28, 0x28, 0x74, 0x6d, 0x65, 0x6d, 0x5f, 0x61, 0x64
        /*00bd*/ 	.byte	0x64, 0x72, 0x20, 0x3e, 0x3e, 0x20, 0x31, 0x36, 0x29, 0x20, 0x2f, 0x20, 0x33, 0x32, 0x29, 0x20
        /*00cd*/ 	.byte	0x25, 0x20, 0x34, 0x29, 0x00
	.type		__unnamed_1,@object
	.size		__unnamed_1,(__unnamed_2 - __unnamed_1)
__unnamed_1:
        /*00d2*/ 	.byte	0x61, 0x75, 0x74, 0x6f, 0x20, 0x63, 0x75, 0x74, 0x65, 0x3a, 0x3a, 0x61, 0x73, 0x5f, 0x70, 0x6f
        /* <DEDUP_REMOVED lines=24> */
        /*0262*/ 	.byte	0x43, 0x3c, 0x38, 0x31, 0x39, 0x32, 0x3e, 0x3e, 0x3e, 0x3e, 0x5d, 0x00
	.type		__unnamed_2,@object
	.size		__unnamed_2,(__unnamed_3 - __unnamed_2)
__unnamed_2:
        /* <DEDUP_REMOVED lines=26> */
	.type		__unnamed_3,@object
	.size		__unnamed_3,(.L_3 - __unnamed_3)
__unnamed_3:
        /* <DEDUP_REMOVED lines=42> */
        /*06aa*/ 	.byte	0x3e, 0x3e, 0x3e, 0x3e, 0x5d, 0x00
.L_3:


//--------------------- .nv.shared._ZN7cutlass13device_kernelINS_4gemm6kernel13GemmUniversalIN4cute5tupleIJiiiiEEENS1_10collective13CollectiveMmaINS1_35MainloopSm100TmaUmmaWarpSpecializedILi3ELi2ELi2ENS5_IJNS4_1CILi1EEESB_SB_EEEEENS5_IJNSA_ILi128EEENSA_ILi256EEESE_EEENS_12float_e5m2_tENS5_IJSB_llEEESH_NS5_IJlSB_lEEENS4_8TiledMMAINS4_8MMA_AtomIJNS4_10MMA_TraitsINS4_19SM100_MMA_F8F6F4_SSEJSH_SH_fSE_SF_NS4_17integral_constantINS4_4UMMA5MajorELSQ_1EEENSO_ISQ_LSQ_0EEENSO_INSP_7ScaleInELST_0EEESU_EEEEEENS4_6LayoutISC_NS5_IJNSA_ILi0EEESY_SY_EEEEENS5_IJNS4_10UnderscoreES11_S11_EEEEENS4_13SM90_TMA_LOADENS4_14ComposedLayoutINS4_7SwizzleILi3ELi4ELi3EEENS4_18smem_ptr_flag_bitsILi8EEENSX_INS5_IJSE_NSA_ILi8EEEEEENS5_IJSB_SE_EEEEEEEvNS4_8identityES14_NS15_IS17_S19_NSX_INS5_IJS1A_SE_EEENS5_IJSE_SB_EEEEEEEvS1F_EENS_8epilogue10collective18CollectiveEpilogueINS1L_23Sm100TmaWarpSpecializedILi4ELi2ELi64ELb0ELb0EEEJSG_NS5_IJNSX_ISE_SB_EENSX_INSA_ILi64EEESB_EEEEESH_SJ_SH_SJ_NS1L_6fusion15FusionCallbacksIS1P_NS1U_17LinearCombinationISH_fSH_fLNS_15FloatRoundStyleE2EEESG_S1T_JEEENS4_5SM1004TMEM4LOAD26SM100_TMEM_LOAD_32dp32b64xES14_NS15_INS16_ILi2ELi4ELi3EEES19_NSX_INS5_IJS1A_S1R_EEENS5_IJS1R_SB_EEEEEEENS4_39AutoVectorizingCopyWithAssumedAlignmentILi128EEENS4_14SM90_TMA_STOREES28_S2A_S2A_EEEvvEEEEvNT_6ParamsE --------------------------
	.section	.nv.shared._ZN7cutlass13device_kernelINS_4gemm6kernel13GemmUniversalIN4cute5tupleIJiiiiEEENS1_10collective13CollectiveMmaINS1_35MainloopSm100TmaUmmaWarpSpecializedILi3ELi2ELi2ENS5_IJNS4_1CILi1EEESB_SB_EEEEENS5_IJNSA_ILi128EEENSA_ILi256EEESE_EEENS_12float_e5m2_tENS5_IJSB_llEEESH_NS5_IJlSB_lEEENS4_8TiledMMAINS4_8MMA_AtomIJNS4_10MMA_TraitsINS4_19SM100_MMA_F8F6F4_SSEJSH_SH_fSE_SF_NS4_17integral_constantINS4_4UMMA5MajorELSQ_1EEENSO_ISQ_LSQ_0EEENSO_INSP_7ScaleInELST_0EEESU_EEEEEENS4_6LayoutISC_NS5_IJNSA_ILi0EEESY_SY_EEEEENS5_IJNS4_10UnderscoreES11_S11_EEEEENS4_13SM90_TMA_LOADENS4_14ComposedLayoutINS4_7SwizzleILi3ELi4ELi3EEENS4_18smem_ptr_flag_bitsILi8EEENSX_INS5_IJSE_NSA_ILi8EEEEEENS5_IJSB_SE_EEEEEEEvNS4_8identityES14_NS15_IS17_S19_NSX_INS5_IJS1A_SE_EEENS5_IJSE_SB_EEEEEEEvS1F_EENS_8epilogue10collective18CollectiveEpilogueINS1L_23Sm100TmaWarpSpecializedILi4ELi2ELi64ELb0ELb0EEEJSG_NS5_IJNSX_ISE_SB_EENSX_INSA_ILi64EEESB_EEEEESH_SJ_SH_SJ_NS1L_6fusion15FusionCallbacksIS1P_NS1U_17LinearCombinationISH_fSH_fLNS_15FloatRoundStyleE2EEESG_S1T_JEEENS4_5SM1004TMEM4LOAD26SM100_TMEM_LOAD_32dp32b64xES14_NS15_INS16_ILi2ELi4ELi3EEES19_NSX_INS5_IJS1A_S1R_EEENS5_IJS1R_SB_EEEEEEENS4_39AutoVectorizingCopyWithAssumedAlignmentILi128EEENS4_14SM90_TMA_STOREES28_S2A_S2A_EEEvvEEEEvNT_6ParamsE,"aw",@nobits
	.sectionflags	@""
	.align	16
	.zero		1024


//--------------------- .nv.shared.reserved.0     --------------------------
	.section	.nv.shared.reserved.0,"aw",@nobits
	.weak		__nv_reservedSMEM_offset_0_alias
	.size		__nv_reservedSMEM_offset_0_alias, 0, 64
	.other		__nv_reservedSMEM_offset_0_alias,@"STO_CUDA_RESERVED_SHARED STV_DEFAULT"
__nv_reservedSMEM_offset_0_alias:
	.zero		0
.nv.shared.reserved.0:
	.zero		64
	.weak		__nv_reservedSMEM_tcgen05_partition
	.type		__nv_reservedSMEM_tcgen05_partition,@object
	.size		__nv_reservedSMEM_tcgen05_partition,(.L_0 - __nv_reservedSMEM_tcgen05_partition)
__nv_reservedSMEM_tcgen05_partition:
	.zero		32
.L_0:


//--------------------- .nv.global                --------------------------
	.section	.nv.global,"aw",@nobits
.nv.global:
	.type		_ZN40_INTERNAL_75b581e1_4_k_cu_88ec7d16_370144cute1_E,@object
	.size		_ZN40_INTERNAL_75b581e1_4_k_cu_88ec7d16_370144cute1_E,(_ZN40_INTERNAL_75b581e1_4_k_cu_88ec7d16_370144cuda3std3__45__cpo6cbeginE - _ZN40_INTERNAL_75b581e1_4_k_cu_88ec7d16_370144cute1_E)
_ZN40_INTERNAL_75b581e1_4_k_cu_88ec7d16_370144cute1_E:
	.zero		1
	.type		_ZN40_INTERNAL_75b581e1_4_k_cu_88ec7d16_370144cuda3std3__45__cpo6cbeginE,@object
	.size		_ZN40_INTERNAL_75b581e1_4_k_cu_88ec7d16_370144cuda3std3__45__cpo6cbeginE,(_ZN40_INTERNAL_75b581e1_4_k_cu_88ec7d16_370144cuda3std3__48in_placeE - _ZN40_INTERNAL_75b581e1_4_k_cu_88ec7d16_370144cuda3std3__45__cpo6cbeginE)
_ZN40_INTERNAL_75b581e1_4_k_cu_88ec7d16_370144cuda3std3__45__cpo6cbeginE:
	.zero		1
	.type		_ZN40_INTERNAL_75b581e1_4_k_cu_88ec7d16_370144cuda3std3__48in_placeE,@object
	.size		_ZN40_INTERNAL_75b581e1_4_k_cu_88ec7d16_370144cuda3std3__48in_placeE,(_ZN40_INTERNAL_75b581e1_4_k_cu_88ec7d16_370144cuda3std6ranges3__45__cpo9iter_moveE - _ZN40_INTERNAL_75b581e1_4_k_cu_88ec7d16_370144cuda3std3__48in_placeE)
_ZN40_INTERNAL_75b581e1_4_k_cu_88ec7d16_370144cuda3std3__48in_placeE:
	.zero		1
	.type		_ZN40_INTERNAL_75b581e1_4_k_cu_88ec7d16_370144cuda3std6ranges3__45__cpo9iter_moveE,@object
	.size		_ZN40_INTERNAL_75b581e1_4_k_cu_88ec7d16_370144cuda3std6ranges3__45__cpo9iter_moveE,(_ZN40_INTERNAL_75b581e1_4_k_cu_88ec7d16_370144cuda3std3__45__cpo5beginE - _ZN40_INTERNAL_75b581e1_4_k_cu_88ec7d16_370144cuda3std6ranges3__45__cpo9iter_moveE)
_ZN40_INTERNAL_75b581e1_4_k_cu_88ec7d16_370144cuda3std6ranges3__45__cpo9iter_moveE:
	.zero		1
	.type		_ZN40_INTERNAL_75b581e1_4_k_cu_88ec7d16_370144cuda3std3__45__cpo5beginE,@object
	.size		_ZN40_INTERNAL_75b581e1_4_k_cu_88ec7d16_370144cuda3std3__45__cpo5beginE,(_ZN40_INTERNAL_75b581e1_4_k_cu_88ec7d16_370144cuda3std3__442_GLOBAL__N__75b581e1_4_k_cu_88ec7d16_370146ignoreE - _ZN40_INTERNAL_75b581e1_4_k_cu_88ec7d16_370144cuda3std3__45__cpo5beginE)
_ZN40_INTERNAL_75b581e1_4_k_cu_88ec7d16_370144cuda3std3__45__cpo5beginE:
	.zero		1
	.type		_ZN40_INTERNAL_75b581e1_4_k_cu_88ec7d16_370144cuda3std3__442_GLOBAL__N__75b581e1_4_k_cu_88ec7d16_370146ignoreE,@object
	.size		_ZN40_INTERNAL_75b581e1_4_k_cu_88ec7d16_370144cuda3std3__442_GLOBAL__N__75b581e1_4_k_cu_88ec7d16_370146ignoreE,(_ZN40_INTERNAL_75b581e1_4_k_cu_88ec7d16_370144cute7productE - _ZN40_INTERNAL_75b581e1_4_k_cu_88ec7d16_370144cuda3std3__442_GLOBAL__N__75b581e1_4_k_cu_88ec7d16_370146ignoreE)
_ZN40_INTERNAL_75b581e1_4_k_cu_88ec7d16_370144cuda3std3__442_GLOBAL__N__75b581e1_4_k_cu_88ec7d16_370146ignoreE:
	.zero		1
	.type		_ZN40_INTERNAL_75b581e1_4_k_cu_88ec7d16_370144cute7productE,@object
	.size		_ZN40_INTERNAL_75b581e1_4_k_cu_88ec7d16_370144cute7productE,(_ZN40_INTERNAL_75b581e1_4_k_cu_88ec7d16_370144cuda3std3__45__cpo3endE - _ZN40_INTERNAL_75b581e1_4_k_cu_88ec7d16_370144cute7productE)
_ZN40_INTERNAL_75b581e1_4_k_cu_88ec7d16_370144cute7productE:
	.zero		1
	.type		_ZN40_INTERNAL_75b581e1_4_k_cu_88ec7d16_370144cuda3std3__45__cpo3endE,@object
	.size		_ZN40_INTERNAL_75b581e1_4_k_cu_88ec7d16_370144cuda3std3__45__cpo3endE,(_ZN40_INTERNAL_75b581e1_4_k_cu_88ec7d16_370144cuda3std3__419piecewise_constructE - _ZN40_INTERNAL_75b581e1_4_k_cu_88ec7d16_370144cuda3std3__45__cpo3endE)
_ZN40_INTERNAL_75b581e1_4_k_cu_88ec7d16_370144cuda3std3__45__cpo3endE:
	.zero		1
	.type		_ZN40_INTERNAL_75b581e1_4_k_cu_88ec7d16_370144cuda3std3__419piecewise_constructE,@object
	.size		_ZN40_INTERNAL_75b581e1_4_k_cu_88ec7d16_370144cuda3std3__419piecewise_constructE,(_ZN40_INTERNAL_75b581e1_4_k_cu_88ec7d16_370144cuda3std3__45__cpo4cendE - _ZN40_INTERNAL_75b581e1_4_k_cu_88ec7d16_370144cuda3std3__419piecewise_constructE)
_ZN40_INTERNAL_75b581e1_4_k_cu_88ec7d16_370144cuda3std3__419piecewise_constructE:
	.zero		1
	.type		_ZN40_INTERNAL_75b581e1_4_k_cu_88ec7d16_370144cuda3std3__45__cpo4cendE,@object
	.size		_ZN40_INTERNAL_75b581e1_4_k_cu_88ec7d16_370144cuda3std3__45__cpo4cendE,(_ZN40_INTERNAL_75b581e1_4_k_cu_88ec7d16_370144cuda3std6ranges3__45__cpo4swapE - _ZN40_INTERNAL_75b581e1_4_k_cu_88ec7d16_370144cuda3std3__45__cpo4cendE)
_ZN40_INTERNAL_75b581e1_4_k_cu_88ec7d16_370144cuda3std3__45__cpo4cendE:
	.zero		1
	.type		_ZN40_INTERNAL_75b581e1_4_k_cu_88ec7d16_370144cuda3std6ranges3__45__cpo4swapE,@object
	.size		_ZN40_INTERNAL_75b581e1_4_k_cu_88ec7d16_370144cuda3std6ranges3__45__cpo4swapE,(.L_11 - _ZN40_INTERNAL_75b581e1_4_k_cu_88ec7d16_370144cuda3std6ranges3__45__cpo4swapE)
_ZN40_INTERNAL_75b581e1_4_k_cu_88ec7d16_370144cuda3std6ranges3__45__cpo4swapE:
	.zero		1
.L_11:


//--------------------- .nv.constant0._ZN7cutlass13device_kernelINS_4gemm6kernel13GemmUniversalIN4cute5tupleIJiiiiEEENS1_10collective13CollectiveMmaINS1_35MainloopSm100TmaUmmaWarpSpecializedILi3ELi2ELi2ENS5_IJNS4_1CILi1EEESB_SB_EEEEENS5_IJNSA_ILi128EEENSA_ILi256EEESE_EEENS_12float_e5m2_tENS5_IJSB_llEEESH_NS5_IJlSB_lEEENS4_8TiledMMAINS4_8MMA_AtomIJNS4_10MMA_TraitsINS4_19SM100_MMA_F8F6F4_SSEJSH_SH_fSE_SF_NS4_17integral_constantINS4_4UMMA5MajorELSQ_1EEENSO_ISQ_LSQ_0EEENSO_INSP_7ScaleInELST_0EEESU_EEEEEENS4_6LayoutISC_NS5_IJNSA_ILi0EEESY_SY_EEEEENS5_IJNS4_10UnderscoreES11_S11_EEEEENS4_13SM90_TMA_LOADENS4_14ComposedLayoutINS4_7SwizzleILi3ELi4ELi3EEENS4_18smem_ptr_flag_bitsILi8EEENSX_INS5_IJSE_NSA_ILi8EEEEEENS5_IJSB_SE_EEEEEEEvNS4_8identityES14_NS15_IS17_S19_NSX_INS5_IJS1A_SE_EEENS5_IJSE_SB_EEEEEEEvS1F_EENS_8epilogue10collective18CollectiveEpilogueINS1L_23Sm100TmaWarpSpecializedILi4ELi2ELi64ELb0ELb0EEEJSG_NS5_IJNSX_ISE_SB_EENSX_INSA_ILi64EEESB_EEEEESH_SJ_SH_SJ_NS1L_6fusion15FusionCallbacksIS1P_NS1U_17LinearCombinationISH_fSH_fLNS_15FloatRoundStyleE2EEESG_S1T_JEEENS4_5SM1004TMEM4LOAD26SM100_TMEM_LOAD_32dp32b64xES14_NS15_INS16_ILi2ELi4ELi3EEES19_NSX_INS5_IJS1A_S1R_EEENS5_IJS1R_SB_EEEEEEENS4_39AutoVectorizingCopyWithAssumedAlignmentILi128EEENS4_14SM90_TMA_STOREES28_S2A_S2A_EEEvvEEEEvNT_6ParamsE --------------------------
	.section	.nv.constant0._ZN7cutlass13device_kernelINS_4gemm6kernel13GemmUniversalIN4cute5tupleIJiiiiEEENS1_10collective13CollectiveMmaINS1_35MainloopSm100TmaUmmaWarpSpecializedILi3ELi2ELi2ENS5_IJNS4_1CILi1EEESB_SB_EEEEENS5_IJNSA_ILi128EEENSA_ILi256EEESE_EEENS_12float_e5m2_tENS5_IJSB_llEEESH_NS5_IJlSB_lEEENS4_8TiledMMAINS4_8MMA_AtomIJNS4_10MMA_TraitsINS4_19SM100_MMA_F8F6F4_SSEJSH_SH_fSE_SF_NS4_17integral_constantINS4_4UMMA5MajorELSQ_1EEENSO_ISQ_LSQ_0EEENSO_INSP_7ScaleInELST_0EEESU_EEEEEENS4_6LayoutISC_NS5_IJNSA_ILi0EEESY_SY_EEEEENS5_IJNS4_10UnderscoreES11_S11_EEEEENS4_13SM90_TMA_LOADENS4_14ComposedLayoutINS4_7SwizzleILi3ELi4ELi3EEENS4_18smem_ptr_flag_bitsILi8EEENSX_INS5_IJSE_NSA_ILi8EEEEEENS5_IJSB_SE_EEEEEEEvNS4_8identityES14_NS15_IS17_S19_NSX_INS5_IJS1A_SE_EEENS5_IJSE_SB_EEEEEEEvS1F_EENS_8epilogue10collective18CollectiveEpilogueINS1L_23Sm100TmaWarpSpecializedILi4ELi2ELi64ELb0ELb0EEEJSG_NS5_IJNSX_ISE_SB_EENSX_INSA_ILi64EEESB_EEEEESH_SJ_SH_SJ_NS1L_6fusion15FusionCallbacksIS1P_NS1U_17LinearCombinationISH_fSH_fLNS_15FloatRoundStyleE2EEESG_S1T_JEEENS4_5SM1004TMEM4LOAD26SM100_TMEM_LOAD_32dp32b64xES14_NS15_INS16_ILi2ELi4ELi3EEES19_NSX_INS5_IJS1A_S1R_EEENS5_IJS1R_SB_EEEEEEENS4_39AutoVectorizingCopyWithAssumedAlignmentILi128EEENS4_14SM90_TMA_STOREES28_S2A_S2A_EEEvvEEEEvNT_6ParamsE,"a",@progbits
	.sectionflags	@""
	.align	4
.nv.constant0._ZN7cutlass13device_kernelINS_4gemm6kernel13GemmUniversalIN4cute5tupleIJiiiiEEENS1_10collective13CollectiveMmaINS1_35MainloopSm100TmaUmmaWarpSpecializedILi3ELi2ELi2ENS5_IJNS4_1CILi1EEESB_SB_EEEEENS5_IJNSA_ILi128EEENSA_ILi256EEESE_EEENS_12float_e5m2_tENS5_IJSB_llEEESH_NS5_IJlSB_lEEENS4_8TiledMMAINS4_8MMA_AtomIJNS4_10MMA_TraitsINS4_19SM100_MMA_F8F6F4_SSEJSH_SH_fSE_SF_NS4_17integral_constantINS4_4UMMA5MajorELSQ_1EEENSO_ISQ_LSQ_0EEENSO_INSP_7ScaleInELST_0EEESU_EEEEEENS4_6LayoutISC_NS5_IJNSA_ILi0EEESY_SY_EEEEENS5_IJNS4_10UnderscoreES11_S11_EEEEENS4_13SM90_TMA_LOADENS4_14ComposedLayoutINS4_7SwizzleILi3ELi4ELi3EEENS4_18smem_ptr_flag_bitsILi8EEENSX_INS5_IJSE_NSA_ILi8EEEEEENS5_IJSB_SE_EEEEEEEvNS4_8identityES14_NS15_IS17_S19_NSX_INS5_IJS1A_SE_EEENS5_IJSE_SB_EEEEEEEvS1F_EENS_8epilogue10collective18CollectiveEpilogueINS1L_23Sm100TmaWarpSpecializedILi4ELi2ELi64ELb0ELb0EEEJSG_NS5_IJNSX_ISE_SB_EENSX_INSA_ILi64EEESB_EEEEESH_SJ_SH_SJ_NS1L_6fusion15FusionCallbacksIS1P_NS1U_17LinearCombinationISH_fSH_fLNS_15FloatRoundStyleE2EEESG_S1T_JEEENS4_5SM1004TMEM4LOAD26SM100_TMEM_LOAD_32dp32b64xES14_NS15_INS16_ILi2ELi4ELi3EEES19_NSX_INS5_IJS1A_S1R_EEENS5_IJS1R_SB_EEEEEEENS4_39AutoVectorizingCopyWithAssumedAlignmentILi128EEENS4_14SM90_TMA_STOREES28_S2A_S2A_EEEvvEEEEvNT_6ParamsE:
	.zero		2944


//--------------------- SYMBOLS --------------------------

	.type		.nv.reservedSmem.offset0,@object
	.size		.nv.reservedSmem.offset0,0x4
	.type		.nv.reservedSmem.cap,@object
	.size		.nv.reservedSmem.cap,0x4
	.type		__assertfail,@function
